	.target	sm_90a

	.elftype	@"ET_EXEC"


//--------------------- .note.nv.tkinfo           --------------------------
	.section	.note.nv.tkinfo,"",@"SHT_NOTE"
	.sectionflags	@"SHF_NOTE_NV_TKINFO"
	.tkinfo
        /*0018*/ 	.word	0x00000002
        /*0030*/ 	.string	""
        /*0030*/ 	.string	"ptxas"
        /*0030*/ 	.string	"Cuda compilation tools, release 13.0, V13.0.88"
        /*0030*/ 	.string	"Build cuda_13.0.r13.0/compiler.36424714_0"
        /*0030*/ 	.string	"-v  -suppress-debug-info  -lineinfo  -arch sm_90a "



//--------------------- .note.nv.cuinfo           --------------------------
	.section	.note.nv.cuinfo,"",@"SHT_NOTE"
	.sectionflags	@"SHF_NOTE_NV_CUINFO"
        /*0018*/ 	.short	0x0002
        /*001a*/ 	.short	0x005a
        /*001c*/ 	.short	0x0082
	.zero		2


//--------------------- .nv.info                  --------------------------
	.section	.nv.info,"",@"SHT_CUDA_INFO"
	.align	4


	//----- nvinfo : EIATTR_REGCOUNT
	.align		4
        /*0000*/ 	.byte	0x04, 0x2f
        /*0002*/ 	.short	(.L_1 - .L_0)
	.align		4
.L_0:
        /*0004*/ 	.word	index@(matmul_kernel)
        /*0008*/ 	.word	0x00000050


	//----- nvinfo : EIATTR_FRAME_SIZE
	.align		4
.L_1:
        /*000c*/ 	.byte	0x04, 0x11
        /*000e*/ 	.short	(.L_3 - .L_2)
	.align		4
.L_2:
        /*0010*/ 	.word	index@(matmul_kernel)
        /*0014*/ 	.word	0x00000000


	//----- nvinfo : EIATTR_MIN_STACK_SIZE
	.align		4
.L_3:
        /*0018*/ 	.byte	0x04, 0x12
        /*001a*/ 	.short	(.L_5 - .L_4)
	.align		4
.L_4:
        /*001c*/ 	.word	index@(matmul_kernel)
        /*0020*/ 	.word	0x00000000
.L_5:


//--------------------- .nv.compat                --------------------------
	.section	.nv.compat,"",@"SHT_CUDA_COMPAT_INFO"
	.align	4
        /*0000*/ 	.byte	0x02, 0x09, 0x01, 0x00, 0x02, 0x02, 0x01, 0x00, 0x02, 0x05, 0x05, 0x00, 0x03, 0x07, 0x01, 0x01
        /*0010*/ 	.byte	0x02, 0x03, 0x00, 0x00, 0x02, 0x06, 0x01, 0x00, 0x04, 0x0b, 0x08, 0x00, 0x00, 0x00, 0x00, 0x00
        /*0020*/ 	.byte	0x00, 0x00, 0x00, 0x00


//--------------------- .nv.info.matmul_kernel    --------------------------
	.section	.nv.info.matmul_kernel,"",@"SHT_CUDA_INFO"
	.sectionflags	@""
	.align	4


	//----- nvinfo : EIATTR_CUDA_API_VERSION
	.align		4
        /*0000*/ 	.byte	0x04, 0x37
        /*0002*/ 	.short	(.L_7 - .L_6)
.L_6:
        /*0004*/ 	.word	0x00000082


	//----- nvinfo : EIATTR_KPARAM_INFO
	.align		4
.L_7:
        /*0008*/ 	.byte	0x04, 0x17
        /*000a*/ 	.short	(.L_9 - .L_8)
.L_8:
        /*000c*/ 	.word	0x00000000
        /*0010*/ 	.short	0x000d
        /*0012*/ 	.short	0x0048
        /*0014*/ 	.byte	0x00, 0xf4, 0x21, 0x00


	//----- nvinfo : EIATTR_KPARAM_INFO
	.align		4
.L_9:
        /*0018*/ 	.byte	0x04, 0x17
        /*001a*/ 	.short	(.L_11 - .L_10)
.L_10:
        /*001c*/ 	.word	0x00000000
        /*0020*/ 	.short	0x000c
        /*0022*/ 	.short	0x0040
        /*0024*/ 	.byte	0x00, 0xf4, 0x21, 0x00


	//----- nvinfo : EIATTR_KPARAM_INFO
	.align		4
.L_11:
        /*0028*/ 	.byte	0x04, 0x17
        /*002a*/ 	.short	(.L_13 - .L_12)
.L_12:
        /*002c*/ 	.word	0x00000000
        /*0030*/ 	.short	0x000b
        /*0032*/ 	.short	0x0038
        /*0034*/ 	.byte	0x00, 0xf0, 0x11, 0x00


	//----- nvinfo : EIATTR_KPARAM_INFO
	.align		4
.L_13:
        /*0038*/ 	.byte	0x04, 0x17
        /*003a*/ 	.short	(.L_15 - .L_14)
.L_14:
        /*003c*/ 	.word	0x00000000
        /*0040*/ 	.short	0x000a
        /*0042*/ 	.short	0x0034
        /*0044*/ 	.byte	0x00, 0xf0, 0x11, 0x00


	//----- nvinfo : EIATTR_KPARAM_INFO
	.align		4
.L_15:
        /*0048*/ 	.byte	0x04, 0x17
        /*004a*/ 	.short	(.L_17 - .L_16)
.L_16:
        /*004c*/ 	.word	0x00000000
        /*0050*/ 	.short	0x0009
        /*0052*/ 	.short	0x0030
        /*0054*/ 	.byte	0x00, 0xf0, 0x11, 0x00


	//----- nvinfo : EIATTR_KPARAM_INFO
	.align		4
.L_17:
        /*0058*/ 	.byte	0x04, 0x17
        /*005a*/ 	.short	(.L_19 - .L_18)
.L_18:
        /*005c*/ 	.word	0x00000000
        /*0060*/ 	.short	0x0008
        /*0062*/ 	.short	0x002c
        /*0064*/ 	.byte	0x00, 0xf0, 0x11, 0x00


	//----- nvinfo : EIATTR_KPARAM_INFO
	.align		4
.L_19:
        /*0068*/ 	.byte	0x04, 0x17
        /*006a*/ 	.short	(.L_21 - .L_20)
.L_20:
        /*006c*/ 	.word	0x00000000
        /*0070*/ 	.short	0x0007
        /*0072*/ 	.short	0x0028
        /*0074*/ 	.byte	0x00, 0xf0, 0x11, 0x00


	//----- nvinfo : EIATTR_KPARAM_INFO
	.align		4
.L_21:
        /*0078*/ 	.byte	0x04, 0x17
        /*007a*/ 	.short	(.L_23 - .L_22)
.L_22:
        /*007c*/ 	.word	0x00000000
        /*0080*/ 	.short	0x0006
        /*0082*/ 	.short	0x0024
        /*0084*/ 	.byte	0x00, 0xf0, 0x11, 0x00


	//----- nvinfo : EIATTR_KPARAM_INFO
	.align		4
.L_23:
        /*0088*/ 	.byte	0x04, 0x17
        /*008a*/ 	.short	(.L_25 - .L_24)
.L_24:
        /*008c*/ 	.word	0x00000000
        /*0090*/ 	.short	0x0005
        /*0092*/ 	.short	0x0020
        /*0094*/ 	.byte	0x00, 0xf0, 0x11, 0x00


	//----- nvinfo : EIATTR_KPARAM_INFO
	.align		4
.L_25:
        /*0098*/ 	.byte	0x04, 0x17
        /*009a*/ 	.short	(.L_27 - .L_26)
.L_26:
        /*009c*/ 	.word	0x00000000
        /*00a0*/ 	.short	0x0004
        /*00a2*/ 	.short	0x001c
        /*00a4*/ 	.byte	0x00, 0xf0, 0x11, 0x00


	//----- nvinfo : EIATTR_KPARAM_INFO
	.align		4
.L_27:
        /*00a8*/ 	.byte	0x04, 0x17
        /*00aa*/ 	.short	(.L_29 - .L_28)
.L_28:
        /*00ac*/ 	.word	0x00000000
        /*00b0*/ 	.short	0x0003
        /*00b2*/ 	.short	0x0018
        /*00b4*/ 	.byte	0x00, 0xf0, 0x11, 0x00


	//----- nvinfo : EIATTR_KPARAM_INFO
	.align		4
.L_29:
        /*00b8*/ 	.byte	0x04, 0x17
        /*00ba*/ 	.short	(.L_31 - .L_30)
.L_30:
        /*00bc*/ 	.word	0x00000000
        /*00c0*/ 	.short	0x0002
        /*00c2*/ 	.short	0x0010
        /*00c4*/ 	.byte	0x00, 0xf4, 0x21, 0x00


	//----- nvinfo : EIATTR_KPARAM_INFO
	.align		4
.L_31:
        /*00c8*/ 	.byte	0x04, 0x17
        /*00ca*/ 	.short	(.L_33 - .L_32)
.L_32:
        /*00cc*/ 	.word	0x00000000
        /*00d0*/ 	.short	0x0001
        /*00d2*/ 	.short	0x0008
        /*00d4*/ 	.byte	0x00, 0xf4, 0x21, 0x00


	//----- nvinfo : EIATTR_KPARAM_INFO
	.align		4
.L_33:
        /*00d8*/ 	.byte	0x04, 0x17
        /*00da*/ 	.short	(.L_35 - .L_34)
.L_34:
        /*00dc*/ 	.word	0x00000000
        /*00e0*/ 	.short	0x0000
        /*00e2*/ 	.short	0x0000
        /*00e4*/ 	.byte	0x00, 0xf4, 0x21, 0x00


	//----- nvinfo : EIATTR_SPARSE_MMA_MASK
	.align		4
.L_35:
        /*00e8*/ 	.byte	0x03, 0x50
        /*00ea*/ 	.short	0x0000


	//----- nvinfo : EIATTR_MAXREG_COUNT
	.align		4
        /*00ec*/ 	.byte	0x03, 0x1b
        /*00ee*/ 	.short	0x00ff


	//----- nvinfo : EIATTR_NUM_BARRIERS
	.align		4
        /*00f0*/ 	.byte	0x02, 0x4c
        /*00f2*/ 	.byte	0x01
	.zero		1


	//----- nvinfo : EIATTR_MERCURY_ISA_VERSION
	.align		4
        /*00f4*/ 	.byte	0x03, 0x5f
        /*00f6*/ 	.short	0x0101


	//----- nvinfo : EIATTR_EXIT_INSTR_OFFSETS
	.align		4
        /*00f8*/ 	.byte	0x04, 0x1c
        /*00fa*/ 	.short	(.L_37 - .L_36)


	//   ....[0]....
.L_36:
        /*00fc*/ 	.word	0x00002880


	//   ....[1]....
        /*0100*/ 	.word	0x000028b0


	//----- nvinfo : EIATTR_REQNTID
	.align		4
.L_37:
        /*0104*/ 	.byte	0x04, 0x10
        /*0106*/ 	.short	(.L_39 - .L_38)
.L_38:
        /*0108*/ 	.word	0x00000100
        /*010c*/ 	.word	0x00000001
        /*0110*/ 	.word	0x00000001


	//----- nvinfo : EIATTR_CBANK_PARAM_SIZE
	.align		4
.L_39:
        /*0114*/ 	.byte	0x03, 0x19
        /*0116*/ 	.short	0x0050


	//----- nvinfo : EIATTR_PARAM_CBANK
	.align		4
        /*0118*/ 	.byte	0x04, 0x0a
        /*011a*/ 	.short	(.L_41 - .L_40)
	.align		4
.L_40:
        /*011c*/ 	.word	index@(.nv.constant0.matmul_kernel)
        /*0120*/ 	.short	0x0210
        /*0122*/ 	.short	0x0050


	//----- nvinfo : EIATTR_SW_WAR
	.align		4
.L_41:
        /*0124*/ 	.byte	0x04, 0x36
        /*0126*/ 	.short	(.L_43 - .L_42)
.L_42:
        /*0128*/ 	.word	0x00000008
.L_43:


//--------------------- .nv.callgraph             --------------------------
	.section	.nv.callgraph,"",@"SHT_CUDA_CALLGRAPH"
	.align	4
	.sectionentsize	8
	.align		4
        /*0000*/ 	.word	0x00000000
	.align		4
        /*0004*/ 	.word	0xffffffff
	.align		4
        /*0008*/ 	.word	0x00000000
	.align		4
        /*000c*/ 	.word	0xfffffffe
	.align		4
        /*0010*/ 	.word	0x00000000
	.align		4
        /*0014*/ 	.word	0xfffffffd
	.align		4
        /*0018*/ 	.word	0x00000000
	.align		4
        /*001c*/ 	.word	0xfffffffc


//--------------------- .text.matmul_kernel       --------------------------
	.section	.text.matmul_kernel,"ax",@progbits
	.align	128
        .global         matmul_kernel
        .type           matmul_kernel,@function
        .size           matmul_kernel,(.L_x_3 - matmul_kernel)
        .other          matmul_kernel,@"STO_CUDA_ENTRY STV_DEFAULT"
matmul_kernel:
.text.matmul_kernel:
[----:B------:R-:W-:Y:S08]  /*0000*/  LDC R1, c[0x0][0x28] ;  /* 0x00000a00ff017b82 */ /* 0x000ff00000000800 */
[----:B------:R-:W0:Y:S01]  /*0010*/  LDC.64 R8, c[0x0][0x228] ;  /* 0x00008a00ff087b82 */ /* 0x000e220000000a00 */
[----:B------:R-:W1:Y:S01]  /*0020*/  S2R R5, SR_CTAID.X ;  /* 0x0000000000057919 */ /* 0x000e620000002500 */
[----:B------:R-:W-:Y:S01]  /*0030*/  UMOV UR4, 0x400 ;  /* 0x0000040000047882 */ /* 0x000fe20000000000 */
[----:B------:R-:W-:-:S05]  /*0040*/  ULDC.64 UR6, c[0x0][0x208] ;  /* 0x0000820000067ab9 */ /* 0x000fca0000000a00 */
[----:B------:R-:W2:Y:S01]  /*0050*/  S2UR UR5, SR_CgaCtaId ;  /* 0x00000000000579c3 */ /* 0x000ea20000008800 */
[----:B0-----:R-:W-:-:S05]  /*0060*/  VIADD R0, R9, 0x7f ;  /* 0x0000007f09007836 */ /* 0x001fca0000000000 */
[----:B------:R-:W-:Y:S01]  /*0070*/  SHF.R.S32.HI R3, RZ, 0x1f, R0 ;  /* 0x0000001fff037819 */ /* 0x000fe20000011400 */
[----:B--2---:R-:W-:-:S03]  /*0080*/  ULEA UR4, UR5, UR4, 0x18 ;  /* 0x0000000405047291 */ /* 0x004fc6000f8ec03f */
[----:B------:R-:W-:Y:S02]  /*0090*/  LEA.HI R3, R3, R0, RZ, 0x7 ;  /* 0x0000000003037211 */ /* 0x000fe400078f38ff */
[----:B-1----:R-:W-:Y:S02]  /*00a0*/  IABS R10, R5 ;  /* 0x00000005000a7213 */ /* 0x002fe40000000000 */
[----:B------:R-:W-:-:S05]  /*00b0*/  SHF.R.S32.HI R3, RZ, 0x7, R3 ;  /* 0x00000007ff037819 */ /* 0x000fca0000011403 */
[----:B------:R-:W-:-:S05]  /*00c0*/  IMAD.SHL.U32 R4, R3, 0x8, RZ ;  /* 0x0000000803047824 */ /* 0x000fca00078e00ff */
[-C--:B------:R-:W-:Y:S02]  /*00d0*/  IABS R7, R4.reuse ;  /* 0x0000000400077213 */ /* 0x080fe40000000000 */
[----:B------:R-:W-:Y:S02]  /*00e0*/  IABS R12, R4 ;  /* 0x00000004000c7213 */ /* 0x000fe40000000000 */
[----:B------:R-:W0:Y:S08]  /*00f0*/  I2F.RP R0, R7 ;  /* 0x0000000700007306 */ /* 0x000e300000209400 */
[----:B0-----:R-:W0:Y:S02]  /*0100*/  MUFU.RCP R0, R0 ;  /* 0x0000000000007308 */ /* 0x001e240000001000 */
[----:B0-----:R-:W-:-:S02]  /*0110*/  VIADD R2, R0, 0xffffffe ;  /* 0x0ffffffe00027836 */ /* 0x001fc40000000000 */
[----:B------:R-:W-:-:S04]  /*0120*/  IMAD.MOV R0, RZ, RZ, -R12 ;  /* 0x000000ffff007224 */ /* 0x000fc800078e0a0c */
[----:B------:R0:W1:Y:S01]  /*0130*/  F2I.FTZ.U32.TRUNC.NTZ R3, R2 ;  /* 0x0000000200037305 */ /* 0x000062000021f000 */
[----:B------:R-:W2:Y:S01]  /*0140*/  LDC R12, c[0x0][0x230] ;  /* 0x00008c00ff0c7b82 */ /* 0x000ea20000000800 */
[----:B0-----:R-:W-:Y:S02]  /*0150*/  IMAD.MOV.U32 R2, RZ, RZ, RZ ;  /* 0x000000ffff027224 */ /* 0x001fe400078e00ff */
[----:B-1----:R-:W-:-:S04]  /*0160*/  IMAD.MOV R6, RZ, RZ, -R3 ;  /* 0x000000ffff067224 */ /* 0x002fc800078e0a03 */
[----:B------:R-:W-:Y:S02]  /*0170*/  IMAD R11, R6, R7, RZ ;  /* 0x00000007060b7224 */ /* 0x000fe400078e02ff */
[----:B------:R-:W-:Y:S02]  /*0180*/  IMAD.MOV.U32 R6, RZ, RZ, R10 ;  /* 0x000000ffff067224 */ /* 0x000fe400078e000a */
[----:B------:R-:W-:-:S04]  /*0190*/  IMAD.HI.U32 R3, R3, R11, R2 ;  /* 0x0000000b03037227 */ /* 0x000fc800078e0002 */
[----:B--2---:R-:W-:Y:S02]  /*01a0*/  VIADD R12, R12, 0x1f ;  /* 0x0000001f0c0c7836 */ /* 0x004fe40000000000 */
[----:B------:R-:W-:-:S04]  /*01b0*/  IMAD.HI.U32 R3, R3, R6, RZ ;  /* 0x0000000603037227 */ /* 0x000fc800078e00ff */
[----:B------:R-:W-:-:S05]  /*01c0*/  IMAD R0, R3, R0, R6 ;  /* 0x0000000003007224 */ /* 0x000fca00078e0206 */
[----:B------:R-:W-:-:S13]  /*01d0*/  ISETP.GT.U32.AND P1, PT, R7, R0, PT ;  /* 0x000000000700720c */ /* 0x000fda0003f24070 */
[----:B------:R-:W-:Y:S02]  /*01e0*/  @!P1 IMAD.IADD R0, R0, 0x1, -R7 ;  /* 0x0000000100009824 */ /* 0x000fe400078e0a07 */
[----:B------:R-:W-:Y:S01]  /*01f0*/  @!P1 VIADD R3, R3, 0x1 ;  /* 0x0000000103039836 */ /* 0x000fe20000000000 */
[----:B------:R-:W-:Y:S02]  /*0200*/  ISETP.NE.AND P1, PT, R4, RZ, PT ;  /* 0x000000ff0400720c */ /* 0x000fe40003f25270 */
[----:B------:R-:W-:Y:S02]  /*0210*/  ISETP.GE.U32.AND P0, PT, R0, R7, PT ;  /* 0x000000070000720c */ /* 0x000fe40003f06070 */
[----:B------:R-:W-:-:S04]  /*0220*/  LOP3.LUT R0, R5, R4, RZ, 0x3c, !PT ;  /* 0x0000000405007212 */ /* 0x000fc800078e3cff */
[----:B------:R-:W-:Y:S01]  /*0230*/  ISETP.GE.AND P2, PT, R0, RZ, PT ;  /* 0x000000ff0000720c */ /* 0x000fe20003f46270 */
[----:B------:R-:W-:-:S06]  /*0240*/  VIADD R0, R8, 0xf ;  /* 0x0000000f08007836 */ /* 0x000fcc0000000000 */
[----:B------:R-:W-:-:S04]  /*0250*/  @P0 VIADD R3, R3, 0x1 ;  /* 0x0000000103030836 */ /* 0x000fc80000000000 */
[----:B------:R-:W-:Y:S01]  /*0260*/  IMAD.MOV.U32 R2, RZ, RZ, R3 ;  /* 0x000000ffff027224 */ /* 0x000fe200078e0003 */
[----:B------:R-:W-:-:S03]  /*0270*/  SHF.R.S32.HI R3, RZ, 0x1f, R0 ;  /* 0x0000001fff037819 */ /* 0x000fc60000011400 */
[----:B------:R-:W-:Y:S01]  /*0280*/  @!P2 IMAD.MOV R2, RZ, RZ, -R2 ;  /* 0x000000ffff02a224 */ /* 0x000fe200078e0a02 */
[----:B------:R-:W-:Y:S02]  /*0290*/  @!P1 LOP3.LUT R2, RZ, R4, RZ, 0x33, !PT ;  /* 0x00000004ff029212 */ /* 0x000fe400078e33ff */
[----:B------:R-:W-:-:S03]  /*02a0*/  LEA.HI R3, R3, R0, RZ, 0x4 ;  /* 0x0000000003037211 */ /* 0x000fc600078f20ff */
[----:B------:R-:W-:Y:S02]  /*02b0*/  IMAD.SHL.U32 R6, R2, 0x8, RZ ;  /* 0x0000000802067824 */ /* 0x000fe400078e00ff */
[----:B------:R-:W-:-:S03]  /*02c0*/  IMAD.MOV R2, RZ, RZ, -R2 ;  /* 0x000000ffff027224 */ /* 0x000fc600078e0a02 */
[----:B------:R-:W-:Y:S01]  /*02d0*/  LEA.HI.SX32 R3, R3, -R6, 0x1c ;  /* 0x8000000603037211 */ /* 0x000fe200078fe2ff */
[----:B------:R-:W-:-:S03]  /*02e0*/  IMAD R13, R4, R2, R5 ;  /* 0x00000002040d7224 */ /* 0x000fc600078e0205 */
[----:B------:R-:W-:-:S04]  /*02f0*/  VIMNMX R10, R3, 0x8, PT ;  /* 0x00000008030a7848 */ /* 0x000fc80003fe0100 */
[-C--:B------:R-:W-:Y:S02]  /*0300*/  IABS R7, R10.reuse ;  /* 0x0000000a00077213 */ /* 0x080fe40000000000 */
[----:B------:R-:W-:Y:S02]  /*0310*/  IABS R4, R10 ;  /* 0x0000000a00047213 */ /* 0x000fe40000000000 */
[----:B------:R-:W0:Y:S08]  /*0320*/  I2F.RP R0, R7 ;  /* 0x0000000700007306 */ /* 0x000e300000209400 */
[----:B0-----:R-:W0:Y:S02]  /*0330*/  MUFU.RCP R0, R0 ;  /* 0x0000000000007308 */ /* 0x001e240000001000 */
[----:B0-----:R-:W-:-:S06]  /*0340*/  VIADD R3, R0, 0xffffffe ;  /* 0x0ffffffe00037836 */ /* 0x001fcc0000000000 */
[----:B------:R-:W0:Y:S02]  /*0350*/  F2I.FTZ.U32.TRUNC.NTZ R3, R3 ;  /* 0x0000000300037305 */ /* 0x000e24000021f000 */
[----:B0-----:R-:W-:-:S04]  /*0360*/  IMAD.MOV R11, RZ, RZ, -R3 ;  /* 0x000000ffff0b7224 */ /* 0x001fc800078e0a03 */
[----:B------:R-:W-:Y:S01]  /*0370*/  IMAD.MOV.U32 R2, RZ, RZ, R11 ;  /* 0x000000ffff027224 */ /* 0x000fe200078e000b */
[----:B------:R-:W-:-:S03]  /*0380*/  IABS R11, R13 ;  /* 0x0000000d000b7213 */ /* 0x000fc60000000000 */
[----:B------:R-:W-:Y:S02]  /*0390*/  IMAD R5, R2, R7, RZ ;  /* 0x0000000702057224 */ /* 0x000fe400078e02ff */
[----:B------:R-:W-:-:S04]  /*03a0*/  IMAD.MOV.U32 R2, RZ, RZ, RZ ;  /* 0x000000ffff027224 */ /* 0x000fc800078e00ff */
[----:B------:R-:W-:-:S04]  /*03b0*/  IMAD.HI.U32 R2, R3, R5, R2 ;  /* 0x0000000503027227 */ /* 0x000fc800078e0002 */
[----:B------:R-:W-:Y:S02]  /*03c0*/  IMAD.MOV R3, RZ, RZ, -R4 ;  /* 0x000000ffff037224 */ /* 0x000fe400078e0a04 */
[----:B------:R-:W-:-:S04]  /*03d0*/  IMAD.HI.U32 R0, R2, R11, RZ ;  /* 0x0000000b02007227 */ /* 0x000fc800078e00ff */
[----:B------:R-:W-:Y:S01]  /*03e0*/  IMAD R2, R0, R3, R11 ;  /* 0x0000000300027224 */ /* 0x000fe200078e020b */
[----:B------:R-:W-:-:S04]  /*03f0*/  LOP3.LUT R3, R13, R10, RZ, 0x3c, !PT ;  /* 0x0000000a0d037212 */ /* 0x000fc800078e3cff */
[----:B------:R-:W-:Y:S02]  /*0400*/  ISETP.GT.U32.AND P1, PT, R7, R2, PT ;  /* 0x000000020700720c */ /* 0x000fe40003f24070 */
[----:B------:R-:W-:-:S11]  /*0410*/  ISETP.GE.AND P2, PT, R3, RZ, PT ;  /* 0x000000ff0300720c */ /* 0x000fd60003f46270 */
[----:B------:R-:W-:Y:S02]  /*0420*/  @!P1 IMAD.IADD R2, R2, 0x1, -R7 ;  /* 0x0000000102029824 */ /* 0x000fe400078e0a07 */
[----:B------:R-:W-:Y:S01]  /*0430*/  @!P1 VIADD R0, R0, 0x1 ;  /* 0x0000000100009836 */ /* 0x000fe20000000000 */
[----:B------:R-:W-:Y:S02]  /*0440*/  ISETP.NE.AND P1, PT, R10, RZ, PT ;  /* 0x000000ff0a00720c */ /* 0x000fe40003f25270 */
[----:B------:R-:W-:Y:S02]  /*0450*/  ISETP.GE.U32.AND P0, PT, R2, R7, PT ;  /* 0x000000070200720c */ /* 0x000fe40003f06070 */
[----:B------:R-:W0:Y:S11]  /*0460*/  S2R R2, SR_TID.X ;  /* 0x0000000000027919 */ /* 0x000e360000002100 */
[----:B------:R-:W-:Y:S01]  /*0470*/  @P0 VIADD R0, R0, 0x1 ;  /* 0x0000000100000836 */ /* 0x000fe20000000000 */
[----:B------:R-:W-:-:S03]  /*0480*/  ISETP.GT.AND P0, PT, R12, 0x1f, PT ;  /* 0x0000001f0c00780c */ /* 0x000fc60003f04270 */
[----:B------:R-:W-:Y:S01]  /*0490*/  @!P2 IMAD.MOV R0, RZ, RZ, -R0 ;  /* 0x000000ffff00a224 */ /* 0x000fe200078e0a00 */
[----:B------:R-:W-:-:S04]  /*04a0*/  @!P1 LOP3.LUT R0, RZ, R10, RZ, 0x33, !PT ;  /* 0x0000000aff009212 */ /* 0x000fc800078e33ff */
[C---:B------:R-:W-:Y:S01]  /*04b0*/  IADD3 R3, -R0.reuse, RZ, RZ ;  /* 0x000000ff00037210 */ /* 0x040fe20007ffe1ff */
[----:B------:R-:W-:-:S04]  /*04c0*/  IMAD.SHL.U32 R60, R0, 0x80, RZ ;  /* 0x00000080003c7824 */ /* 0x000fc800078e00ff */
[----:B------:R-:W-:Y:S01]  /*04d0*/  IMAD R3, R10, R3, R13 ;  /* 0x000000030a037224 */ /* 0x000fe200078e020d */
[----:B------:R-:W-:Y:S02]  /*04e0*/  @!P0 CS2R R24, SRZ ;  /* 0x0000000000188805 */ /* 0x000fe4000001ff00 */
[----:B------:R-:W-:Y:S01]  /*04f0*/  @!P0 CS2R R26, SRZ ;  /* 0x00000000001a8805 */ /* 0x000fe2000001ff00 */
[----:B------:R-:W-:Y:S01]  /*0500*/  IMAD.IADD R3, R6, 0x1, R3 ;  /* 0x0000000106037824 */ /* 0x000fe200078e0203 */
[C---:B0-----:R-:W-:Y:S01]  /*0510*/  LOP3.LUT R64, R2.reuse, 0xf, RZ, 0xc0, !PT ;  /* 0x0000000f02407812 */ /* 0x041fe200078ec0ff */
[C---:B------:R-:W-:Y:S01]  /*0520*/  @!P0 IMAD.SHL.U32 R61, R2.reuse, 0x20, RZ ;  /* 0x00000020023d8824 */ /* 0x040fe200078e00ff */
[----:B------:R-:W-:Y:S02]  /*0530*/  SHF.R.U32.HI R62, RZ, 0x4, R2 ;  /* 0x00000004ff3e7819 */ /* 0x000fe40000011602 */
[C---:B------:R-:W-:Y:S01]  /*0540*/  LOP3.LUT R5, R2.reuse, 0xe0, RZ, 0xc0, !PT ;  /* 0x000000e002057812 */ /* 0x040fe200078ec0ff */
[----:B------:R-:W-:Y:S01]  /*0550*/  IMAD R64, R3, 0x10, R64 ;  /* 0x0000001003407824 */ /* 0x000fe200078e0240 */
[----:B------:R-:W-:-:S02]  /*0560*/  LOP3.LUT R63, R2, 0x1f, RZ, 0xc0, !PT ;  /* 0x0000001f023f7812 */ /* 0x000fc400078ec0ff */
[----:B------:R-:W-:Y:S02]  /*0570*/  SGXT.U32 R62, R62, 0x4 ;  /* 0x000000043e3e781a */ /* 0x000fe40000000000 */
[----:B------:R-:W-:Y:S01]  /*0580*/  @!P0 LOP3.LUT R61, R61, 0x60, RZ, 0xc0, !PT ;  /* 0x000000603d3d8812 */ /* 0x000fe200078ec0ff */
[----:B------:R-:W-:Y:S06]  /*0590*/  @!P0 BRA `(.L_x_0) ;  /* 0x0000001c00688947 */ /* 0x000fec0003800000 */
[----:B------:R-:W-:Y:S01]  /*05a0*/  IABS R18, R8 ;  /* 0x0000000800127213 */ /* 0x000fe20000000000 */
[C---:B------:R-:W-:Y:S01]  /*05b0*/  IMAD.SHL.U32 R58, R2.reuse, 0x2, RZ ;  /* 0x00000002023a7824 */ /* 0x040fe200078e00ff */
[----:B------:R-:W-:Y:S01]  /*05c0*/  IABS R3, R9 ;  /* 0x0000000900037213 */ /* 0x000fe20000000000 */
[----:B------:R-:W-:Y:S01]  /*05d0*/  IMAD.SHL.U32 R61, R2, 0x20, RZ ;  /* 0x00000020023d7824 */ /* 0x000fe200078e00ff */
[----:B------:R-:W0:Y:S01]  /*05e0*/  I2F.RP R4, R18 ;  /* 0x0000001200047306 */ /* 0x000e220000209400 */
[----:B------:R-:W-:Y:S01]  /*05f0*/  IABS R15, R64 ;  /* 0x00000040000f7213 */ /* 0x000fe20000000000 */
[----:B------:R-:W-:Y:S01]  /*0600*/  ULDC.64 UR8, c[0x0][0x210] ;  /* 0x0000840000087ab9 */ /* 0x000fe20000000a00 */
[----:B------:R-:W-:Y:S01]  /*0610*/  SHF.R.U32.HI R14, RZ, 0x2, R2 ;  /* 0x00000002ff0e7819 */ /* 0x000fe20000011602 */
[----:B------:R-:W-:Y:S01]  /*0620*/  ULDC UR5, c[0x0][0x234] ;  /* 0x00008d0000057ab9 */ /* 0x000fe20000000800 */
[----:B------:R-:W-:Y:S02]  /*0630*/  LOP3.LUT R59, R58, 0x1fe, RZ, 0xc0, !PT ;  /* 0x000001fe3a3b7812 */ /* 0x000fe400078ec0ff */
[----:B------:R-:W-:Y:S01]  /*0640*/  ISETP.GE.AND P6, PT, R64, RZ, PT ;  /* 0x000000ff4000720c */ /* 0x000fe20003fc6270 */
[----:B------:R-:W1:Y:S01]  /*0650*/  I2F.RP R0, R3 ;  /* 0x0000000300007306 */ /* 0x000e620000209400 */
[----:B------:R-:W-:-:S02]  /*0660*/  LOP3.LUT R59, R59, 0x30, R14, 0x78, !PT ;  /* 0x000000303b3b7812 */ /* 0x000fc400078e780e */
[----:B------:R-:W-:-:S05]  /*0670*/  LOP3.LUT R61, R61, 0x60, RZ, 0xc0, !PT ;  /* 0x000000603d3d7812 */ /* 0x000fca00078ec0ff */
[----:B0-----:R-:W0:Y:S08]  /*0680*/  MUFU.RCP R4, R4 ;  /* 0x0000000400047308 */ /* 0x001e300000001000 */
[----:B-1----:R-:W1:Y:S01]  /*0690*/  MUFU.RCP R0, R0 ;  /* 0x0000000000007308 */ /* 0x002e620000001000 */
[----:B0-----:R-:W-:Y:S01]  /*06a0*/  VIADD R10, R4, 0xffffffe ;  /* 0x0ffffffe040a7836 */ /* 0x001fe20000000000 */
[----:B------:R-:W-:-:S06]  /*06b0*/  LEA.HI R4, R5, R60, RZ, 0x1b ;  /* 0x0000003c05047211 */ /* 0x000fcc00078fd8ff */
[----:B------:R0:W2:Y:S01]  /*06c0*/  F2I.FTZ.U32.TRUNC.NTZ R11, R10 ;  /* 0x0000000a000b7305 */ /* 0x0000a2000021f000 */
[C---:B------:R-:W-:Y:S01]  /*06d0*/  IADD3 R23, R4.reuse, 0x58, RZ ;  /* 0x0000005804177810 */ /* 0x040fe20007ffe0ff */
[----:B------:R-:W-:Y:S02]  /*06e0*/  VIADD R17, R4, 0x78 ;  /* 0x0000007804117836 */ /* 0x000fe40000000000 */
[----:B-1----:R-:W-:Y:S02]  /*06f0*/  VIADD R6, R0, 0xffffffe ;  /* 0x0ffffffe00067836 */ /* 0x002fe40000000000 */
[C---:B------:R-:W-:Y:S01]  /*0700*/  VIADD R19, R4.reuse, 0x70 ;  /* 0x0000007004137836 */ /* 0x040fe20000000000 */
[----:B------:R-:W-:Y:S01]  /*0710*/  ISETP.GE.AND P2, PT, R17, RZ, PT ;  /* 0x000000ff1100720c */ /* 0x000fe20003f46270 */
[----:B------:R1:W3:Y:S01]  /*0720*/  F2I.FTZ.U32.TRUNC.NTZ R7, R6 ;  /* 0x0000000600077305 */ /* 0x0002e2000021f000 */
[----:B0-----:R-:W-:Y:S02]  /*0730*/  IMAD.MOV.U32 R10, RZ, RZ, RZ ;  /* 0x000000ffff0a7224 */ /* 0x001fe400078e00ff */
[C---:B------:R-:W-:Y:S01]  /*0740*/  VIADD R20, R4.reuse, 0x68 ;  /* 0x0000006804147836 */ /* 0x040fe20000000000 */
[----:B------:R-:W-:Y:S01]  /*0750*/  ISETP.GE.AND P5, PT, R19, RZ, PT ;  /* 0x000000ff1300720c */ /* 0x000fe20003fa6270 */
[----:B------:R-:W-:-:S02]  /*0760*/  VIADD R21, R4, 0x60 ;  /* 0x0000006004157836 */ /* 0x000fc40000000000 */
[--C-:B--2---:R-:W-:Y:S01]  /*0770*/  IMAD.MOV R13, RZ, RZ, -R11.reuse ;  /* 0x000000ffff0d7224 */ /* 0x104fe200078e0a0b */
[----:B------:R-:W-:Y:S01]  /*0780*/  IABS R16, R20 ;  /* 0x0000001400107213 */ /* 0x000fe20000000000 */
[----:B-1----:R-:W-:Y:S02]  /*0790*/  IMAD.MOV.U32 R6, RZ, RZ, RZ ;  /* 0x000000ffff067224 */ /* 0x002fe400078e00ff */
[----:B------:R-:W-:Y:S02]  /*07a0*/  IMAD R13, R13, R18, RZ ;  /* 0x000000120d0d7224 */ /* 0x000fe400078e02ff */
[----:B------:R-:W-:Y:S02]  /*07b0*/  VIADD R37, R4, 0x50 ;  /* 0x0000005004257836 */ /* 0x000fe40000000000 */
[----:B------:R-:W-:-:S03]  /*07c0*/  IMAD.HI.U32 R11, R11, R13, R10 ;  /* 0x0000000d0b0b7227 */ /* 0x000fc600078e000a */
[----:B------:R-:W-:Y:S01]  /*07d0*/  IABS R24, R37 ;  /* 0x0000002500187213 */ /* 0x000fe20000000000 */
[----:B---3--:R-:W-:Y:S02]  /*07e0*/  IMAD.MOV R0, RZ, RZ, -R7 ;  /* 0x000000ffff007224 */ /* 0x008fe400078e0a07 */
[----:B------:R-:W-:-:S04]  /*07f0*/  IMAD.HI.U32 R11, R11, R15, RZ ;  /* 0x0000000f0b0b7227 */ /* 0x000fc800078e00ff */
[----:B------:R-:W-:Y:S02]  /*0800*/  IMAD.MOV R11, RZ, RZ, -R11 ;  /* 0x000000ffff0b7224 */ /* 0x000fe400078e0a0b */
[----:B------:R-:W-:Y:S02]  /*0810*/  IMAD R13, R0, R3, RZ ;  /* 0x00000003000d7224 */ /* 0x000fe400078e02ff */
[C---:B------:R-:W-:Y:S01]  /*0820*/  IMAD R15, R18.reuse, R11, R15 ;  /* 0x0000000b120f7224 */ /* 0x040fe200078e020f */
[----:B------:R-:W-:Y:S01]  /*0830*/  IABS R11, R17 ;  /* 0x00000011000b7213 */ /* 0x000fe20000000000 */
[----:B------:R-:W-:Y:S01]  /*0840*/  IMAD.HI.U32 R6, R7, R13, R6 ;  /* 0x0000000d07067227 */ /* 0x000fe200078e0006 */
[----:B------:R-:W-:Y:S02]  /*0850*/  SHF.R.S32.HI R7, RZ, 0x1f, R12 ;  /* 0x0000001fff077819 */ /* 0x000fe4000001140c */
[----:B------:R-:W-:Y:S01]  /*0860*/  ISETP.GT.U32.AND P0, PT, R18, R15, PT ;  /* 0x0000000f1200720c */ /* 0x000fe20003f04070 */
[----:B------:R-:W-:Y:S01]  /*0870*/  VIADD R27, R4, 0x40 ;  /* 0x00000040041b7836 */ /* 0x000fe20000000000 */
[----:B------:R-:W-:Y:S01]  /*0880*/  IABS R13, R19 ;  /* 0x00000013000d7213 */ /* 0x000fe20000000000 */
[----:B------:R-:W-:Y:S01]  /*0890*/  IMAD.HI.U32 R10, R6, R11, RZ ;  /* 0x0000000b060a7227 */ /* 0x000fe200078e00ff */
[----:B------:R-:W-:-:S02]  /*08a0*/  LEA.HI R0, R7, R12, RZ, 0x5 ;  /* 0x0000000c07007211 */ /* 0x000fc400078f28ff */
[----:B------:R-:W-:Y:S01]  /*08b0*/  IABS R17, R23 ;  /* 0x0000001700117213 */ /* 0x000fe20000000000 */
[----:B------:R-:W-:Y:S01]  /*08c0*/  IMAD.MOV R10, RZ, RZ, -R10 ;  /* 0x000000ffff0a7224 */ /* 0x000fe200078e0a0a */
[----:B------:R-:W-:Y:S01]  /*08d0*/  IABS R26, R27 ;  /* 0x0000001b001a7213 */ /* 0x000fe20000000000 */
[----:B------:R-:W-:Y:S01]  /*08e0*/  IMAD.HI.U32 R7, R6, R13, RZ ;  /* 0x0000000d06077227 */ /* 0x000fe200078e00ff */
[----:B------:R-:W-:-:S03]  /*08f0*/  SHF.R.S32.HI R0, RZ, 0x5, R0 ;  /* 0x00000005ff007819 */ /* 0x000fc60000011400 */
[----:B------:R-:W-:Y:S02]  /*0900*/  @!P0 IMAD.IADD R15, R15, 0x1, -R18 ;  /* 0x000000010f0f8824 */ /* 0x000fe400078e0a12 */
[C---:B------:R-:W-:Y:S01]  /*0910*/  IMAD R12, R3.reuse, R10, R11 ;  /* 0x0000000a030c7224 */ /* 0x040fe200078e020b */
[----:B------:R-:W-:Y:S01]  /*0920*/  IABS R10, R21 ;  /* 0x00000015000a7213 */ /* 0x000fe20000000000 */
[----:B------:R-:W-:Y:S01]  /*0930*/  IMAD.MOV R14, RZ, RZ, -R7 ;  /* 0x000000ffff0e7224 */ /* 0x000fe200078e0a07 */
[----:B------:R-:W-:Y:S01]  /*0940*/  ISETP.GT.U32.AND P0, PT, R18, R15, PT ;  /* 0x0000000f1200720c */ /* 0x000fe20003f04070 */
[----:B------:R-:W-:Y:S01]  /*0950*/  IMAD.HI.U32 R7, R6, R16, RZ ;  /* 0x0000001006077227 */ /* 0x000fe200078e00ff */
[----:B------:R-:W-:-:S03]  /*0960*/  ISETP.GT.U32.AND P3, PT, R3, R12, PT ;  /* 0x0000000c0300720c */ /* 0x000fc60003f64070 */
[----:B------:R-:W-:Y:S02]  /*0970*/  IMAD.MOV R7, RZ, RZ, -R7 ;  /* 0x000000ffff077224 */ /* 0x000fe400078e0a07 */
[C---:B------:R-:W-:Y:S02]  /*0980*/  IMAD R14, R3.reuse, R14, R13 ;  /* 0x0000000e030e7224 */ /* 0x040fe400078e020d */
[C---:B------:R-:W-:Y:S02]  /*0990*/  IMAD R7, R3.reuse, R7, R16 ;  /* 0x0000000703077224 */ /* 0x040fe400078e0210 */
[----:B------:R-:W-:Y:S01]  /*09a0*/  IMAD.MOV.U32 R16, RZ, RZ, R10 ;  /* 0x000000ffff107224 */ /* 0x000fe200078e000a */
[----:B------:R-:W-:Y:S01]  /*09b0*/  ISETP.GT.U32.AND P1, PT, R3, R14, PT ;  /* 0x0000000e0300720c */ /* 0x000fe20003f24070 */
[----:B------:R-:W-:Y:S01]  /*09c0*/  @!P0 IMAD.IADD R15, R15, 0x1, -R18 ;  /* 0x000000010f0f8824 */ /* 0x000fe200078e0a12 */
[----:B------:R-:W-:Y:S01]  /*09d0*/  ISETP.GT.U32.AND P4, PT, R3, R7, PT ;  /* 0x000000070300720c */ /* 0x000fe20003f84070 */
[----:B------:R-:W-:Y:S01]  /*09e0*/  @!P3 IMAD.IADD R12, R12, 0x1, -R3 ;  /* 0x000000010c0cb824 */ /* 0x000fe200078e0a03 */
[----:B------:R-:W-:Y:S01]  /*09f0*/  ISETP.NE.AND P0, PT, R8, RZ, PT ;  /* 0x000000ff0800720c */ /* 0x000fe20003f05270 */
[----:B------:R-:W-:Y:S01]  /*0a00*/  IMAD.MOV.U32 R10, RZ, RZ, R15 ;  /* 0x000000ffff0a7224 */ /* 0x000fe200078e000f */
[----:B------:R-:W-:Y:S01]  /*0a10*/  ISETP.GE.AND P3, PT, R20, RZ, PT ;  /* 0x000000ff1400720c */ /* 0x000fe20003f66270 */
[----:B------:R-:W-:-:S04]  /*0a20*/  IMAD.HI.U32 R11, R6, R16, RZ ;  /* 0x00000010060b7227 */ /* 0x000fc800078e00ff */
[----:B------:R-:W-:Y:S01]  /*0a30*/  @!P6 IMAD.MOV R10, RZ, RZ, -R10 ;  /* 0x000000ffff0ae224 */ /* 0x000fe200078e0a0a */
[----:B------:R-:W-:Y:S01]  /*0a40*/  ISETP.GT.U32.AND P6, PT, R3, R12, PT ;  /* 0x0000000c0300720c */ /* 0x000fe20003fc4070 */
[----:B------:R-:W-:Y:S02]  /*0a50*/  IMAD.MOV R11, RZ, RZ, -R11 ;  /* 0x000000ffff0b7224 */ /* 0x000fe400078e0a0b */
[--C-:B------:R-:W-:Y:S01]  /*0a60*/  @!P1 IMAD.IADD R14, R14, 0x1, -R3.reuse ;  /* 0x000000010e0e9824 */ /* 0x100fe200078e0a03 */
[----:B------:R-:W-:Y:S01]  /*0a70*/  ISETP.GE.AND P1, PT, R21, RZ, PT ;  /* 0x000000ff1500720c */ /* 0x000fe20003f26270 */
[----:B------:R-:W-:Y:S01]  /*0a80*/  IMAD R11, R3, R11, R16 ;  /* 0x0000000b030b7224 */ /* 0x000fe200078e0210 */
[----:B------:R-:W-:Y:S01]  /*0a90*/  @!P0 LOP3.LUT R10, RZ, R8, RZ, 0x33, !PT ;  /* 0x00000008ff0a8212 */ /* 0x000fe200078e33ff */
[----:B------:R-:W-:Y:S01]  /*0aa0*/  @!P4 IMAD.IADD R7, R7, 0x1, -R3 ;  /* 0x000000010707c824 */ /* 0x000fe200078e0a03 */
[----:B------:R-:W-:Y:S01]  /*0ab0*/  ISETP.GT.U32.AND P4, PT, R3, R14, PT ;  /* 0x0000000e0300720c */ /* 0x000fe20003f84070 */
[----:B------:R-:W-:-:S03]  /*0ac0*/  IMAD.HI.U32 R13, R6, R17, RZ ;  /* 0x00000011060d7227 */ /* 0x000fc600078e00ff */
[C---:B------:R-:W-:Y:S01]  /*0ad0*/  ISETP.GT.U32.AND P0, PT, R3.reuse, R7, PT ;  /* 0x000000070300720c */ /* 0x040fe20003f04070 */
[----:B------:R-:W-:Y:S01]  /*0ae0*/  @!P6 IMAD.IADD R12, R12, 0x1, -R3 ;  /* 0x000000010c0ce824 */ /* 0x000fe200078e0a03 */
[----:B------:R-:W-:Y:S01]  /*0af0*/  ISETP.GT.U32.AND P6, PT, R3, R11, PT ;  /* 0x0000000b0300720c */ /* 0x000fe20003fc4070 */
[----:B------:R-:W-:Y:S02]  /*0b00*/  IMAD.MOV R18, RZ, RZ, -R13 ;  /* 0x000000ffff127224 */ /* 0x000fe400078e0a0d */
[----:B------:R-:W-:-:S04]  /*0b10*/  IMAD.HI.U32 R8, R6, R24, RZ ;  /* 0x0000001806087227 */ /* 0x000fc800078e00ff */
[C---:B------:R-:W-:Y:S02]  /*0b20*/  IMAD R13, R3.reuse, R18, R17 ;  /* 0x00000012030d7224 */ /* 0x040fe400078e0211 */
[----:B------:R-:W-:Y:S02]  /*0b30*/  IMAD.MOV R8, RZ, RZ, -R8 ;  /* 0x000000ffff087224 */ /* 0x000fe400078e0a08 */
[--C-:B------:R-:W-:Y:S01]  /*0b40*/  @!P4 IMAD.IADD R14, R14, 0x1, -R3.reuse ;  /* 0x000000010e0ec824 */ /* 0x100fe200078e0a03 */
[----:B------:R-:W-:Y:S01]  /*0b50*/  ISETP.GT.U32.AND P4, PT, R3, R13, PT ;  /* 0x0000000d0300720c */ /* 0x000fe20003f84070 */
[----:B------:R-:W-:Y:S02]  /*0b60*/  @!P6 IMAD.IADD R11, R11, 0x1, -R3 ;  /* 0x000000010b0be824 */ /* 0x000fe400078e0a03 */
[C---:B------:R-:W-:Y:S02]  /*0b70*/  IMAD R24, R3.reuse, R8, R24 ;  /* 0x0000000803187224 */ /* 0x040fe400078e0218 */
[----:B------:R-:W-:Y:S01]  /*0b80*/  IMAD.HI.U32 R16, R6, R26, RZ ;  /* 0x0000001a06107227 */ /* 0x000fe200078e00ff */
[----:B------:R-:W-:-:S03]  /*0b90*/  ISETP.GT.U32.AND P6, PT, R3, R11, PT ;  /* 0x0000000b0300720c */ /* 0x000fc60003fc4070 */
[C---:B------:R-:W-:Y:S02]  /*0ba0*/  VIADD R29, R4.reuse, 0x48 ;  /* 0x00000048041d7836 */ /* 0x040fe40000000000 */
[----:B------:R-:W-:Y:S02]  /*0bb0*/  IMAD.MOV R16, RZ, RZ, -R16 ;  /* 0x000000ffff107224 */ /* 0x000fe400078e0a10 */
[----:B------:R-:W-:Y:S01]  /*0bc0*/  VIADD R38, R4, 0x30 ;  /* 0x0000003004267836 */ /* 0x000fe20000000000 */
[----:B------:R-:W-:Y:S01]  /*0bd0*/  IABS R22, R29 ;  /* 0x0000001d00167213 */ /* 0x000fe20000000000 */
[--C-:B------:R-:W-:Y:S02]  /*0be0*/  @!P4 IMAD.IADD R13, R13, 0x1, -R3.reuse ;  /* 0x000000010d0dc824 */ /* 0x100fe400078e0a03 */
[----:B------:R-:W-:Y:S01]  /*0bf0*/  IMAD R26, R3, R16, R26 ;  /* 0x00000010031a7224 */ /* 0x000fe200078e021a */
[----:B------:R-:W-:Y:S01]  /*0c00*/  IABS R30, R38 ;  /* 0x00000026001e7213 */ /* 0x000fe20000000000 */
[----:B------:R-:W-:Y:S01]  /*0c10*/  @!P6 IMAD.IADD R11, R11, 0x1, -R3 ;  /* 0x000000010b0be824 */ /* 0x000fe200078e0a03 */
[C---:B------:R-:W-:Y:S01]  /*0c20*/  ISETP.GT.U32.AND P6, PT, R3.reuse, R24, PT ;  /* 0x000000180300720c */ /* 0x040fe20003fc4070 */
[----:B------:R-:W-:Y:S01]  /*0c30*/  IMAD.HI.U32 R15, R6, R22, RZ ;  /* 0x00000016060f7227 */ /* 0x000fe200078e00ff */
[----:B------:R-:W-:-:S03]  /*0c40*/  ISETP.GT.U32.AND P4, PT, R3, R13, PT ;  /* 0x0000000d0300720c */ /* 0x000fc60003f84070 */
[----:B------:R-:W-:-:S04]  /*0c50*/  IMAD.HI.U32 R8, R6, R30, RZ ;  /* 0x0000001e06087227 */ /* 0x000fc800078e00ff */
[----:B------:R-:W-:Y:S02]  /*0c60*/  IMAD.MOV R15, RZ, RZ, -R15 ;  /* 0x000000ffff0f7224 */ /* 0x000fe400078e0a0f */
[----:B------:R-:W-:Y:S02]  /*0c70*/  IMAD.MOV R8, RZ, RZ, -R8 ;  /* 0x000000ffff087224 */ /* 0x000fe400078e0a08 */
[----:B------:R-:W-:Y:S01]  /*0c80*/  @!P6 IMAD.IADD R24, R24, 0x1, -R3 ;  /* 0x000000011818e824 */ /* 0x000fe200078e0a03 */
[C---:B------:R-:W-:Y:S01]  /*0c90*/  ISETP.GT.U32.AND P6, PT, R3.reuse, R26, PT ;  /* 0x0000001a0300720c */ /* 0x040fe20003fc4070 */
[C---:B------:R-:W-:Y:S02]  /*0ca0*/  IMAD R22, R3.reuse, R15, R22 ;  /* 0x0000000f03167224 */ /* 0x040fe400078e0216 */
[----:B------:R-:W-:Y:S02]  /*0cb0*/  IMAD R30, R3, R8, R30 ;  /* 0x00000008031e7224 */ /* 0x000fe400078e021e */
[----:B------:R-:W-:-:S02]  /*0cc0*/  VIADD R25, R4, 0x38 ;  /* 0x0000003804197836 */ /* 0x000fc40000000000 */
[--C-:B------:R-:W-:Y:S01]  /*0cd0*/  @!P4 IMAD.IADD R13, R13, 0x1, -R3.reuse ;  /* 0x000000010d0dc824 */ /* 0x100fe200078e0a03 */
[----:B------:R-:W-:Y:S01]  /*0ce0*/  ISETP.GT.U32.AND P4, PT, R3, R22, PT ;  /* 0x000000160300720c */ /* 0x000fe20003f84070 */
[--C-:B------:R-:W-:Y:S01]  /*0cf0*/  @!P0 IMAD.IADD R7, R7, 0x1, -R3.reuse ;  /* 0x0000000107078824 */ /* 0x100fe200078e0a03 */
[----:B------:R-:W-:Y:S01]  /*0d00*/  IABS R28, R25 ;  /* 0x00000019001c7213 */ /* 0x000fe20000000000 */
[----:B------:R-:W-:Y:S01]  /*0d10*/  VIADD R36, R4, 0x28 ;  /* 0x0000002804247836 */ /* 0x000fe20000000000 */
[----:B------:R-:W-:Y:S01]  /*0d20*/  ISETP.GE.AND P0, PT, R23, RZ, PT ;  /* 0x000000ff1700720c */ /* 0x000fe20003f06270 */
[----:B------:R-:W-:Y:S01]  /*0d30*/  @!P6 IMAD.IADD R26, R26, 0x1, -R3 ;  /* 0x000000011a1ae824 */ /* 0x000fe200078e0a03 */
[----:B------:R-:W-:Y:S01]  /*0d40*/  ISETP.GT.U32.AND P6, PT, R3, R30, PT ;  /* 0x0000001e0300720c */ /* 0x000fe20003fc4070 */
[----:B------:R-:W-:Y:S01]  /*0d50*/  IMAD.HI.U32 R17, R6, R28, RZ ;  /* 0x0000001c06117227 */ /* 0x000fe200078e00ff */
[----:B------:R-:W-:Y:S02]  /*0d60*/  IABS R18, R36 ;  /* 0x0000002400127213 */ /* 0x000fe40000000000 */
[----:B------:R-:W-:Y:S01]  /*0d70*/  @!P3 IADD3 R7, -R7, RZ, RZ ;  /* 0x000000ff0707b210 */ /* 0x000fe20007ffe1ff */
[C---:B------:R-:W-:Y:S01]  /*0d80*/  VIADD R35, R4.reuse, 0x20 ;  /* 0x0000002004237836 */ /* 0x040fe20000000000 */
[----:B------:R-:W-:Y:S01]  /*0d90*/  IADD3 R17, -R17, RZ, RZ ;  /* 0x000000ff11117210 */ /* 0x000fe20007ffe1ff */
[----:B------:R-:W-:-:S02]  /*0da0*/  VIADD R33, R4, 0x10 ;  /* 0x0000001004217836 */ /* 0x000fc40000000000 */
[----:B------:R-:W-:Y:S01]  /*0db0*/  VIADD R31, R4, 0x18 ;  /* 0x00000018041f7836 */ /* 0x000fe20000000000 */
[----:B------:R-:W-:Y:S01]  /*0dc0*/  IABS R19, R35 ;  /* 0x0000002300137213 */ /* 0x000fe20000000000 */
[--C-:B------:R-:W-:Y:S01]  /*0dd0*/  @!P4 IMAD.IADD R22, R22, 0x1, -R3.reuse ;  /* 0x000000011616c824 */ /* 0x100fe200078e0a03 */
[----:B------:R-:W-:Y:S01]  /*0de0*/  IABS R23, R33 ;  /* 0x0000002100177213 */ /* 0x000fe20000000000 */
[----:B------:R-:W-:Y:S01]  /*0df0*/  @!P6 IMAD.IADD R30, R30, 0x1, -R3 ;  /* 0x000000011e1ee824 */ /* 0x000fe200078e0a03 */
[----:B------:R-:W-:Y:S01]  /*0e00*/  IABS R21, R31 ;  /* 0x0000001f00157213 */ /* 0x000fe20000000000 */
[----:B------:R-:W-:Y:S01]  /*0e10*/  @!P2 IMAD.MOV R12, RZ, RZ, -R12 ;  /* 0x000000ffff0ca224 */ /* 0x000fe200078e0a0c */
[C---:B------:R-:W-:Y:S01]  /*0e20*/  ISETP.GT.U32.AND P2, PT, R3.reuse, R24, PT ;  /* 0x000000180300720c */ /* 0x040fe20003f44070 */
[----:B------:R-:W-:Y:S01]  /*0e30*/  IMAD.HI.U32 R8, R6, R18, RZ ;  /* 0x0000001206087227 */ /* 0x000fe200078e00ff */
[----:B------:R-:W-:-:S03]  /*0e40*/  ISETP.GT.U32.AND P6, PT, R3, R22, PT ;  /* 0x000000160300720c */ /* 0x000fc60003fc4070 */
[----:B------:R-:W-:Y:S01]  /*0e50*/  @!P0 IMAD.MOV R13, RZ, RZ, -R13 ;  /* 0x000000ffff0d8224 */ /* 0x000fe200078e0a0d */
[C---:B------:R-:W-:Y:S01]  /*0e60*/  ISETP.GT.U32.AND P0, PT, R3.reuse, R30, PT ;  /* 0x0000001e0300720c */ /* 0x040fe20003f04070 */
[----:B------:R-:W-:Y:S02]  /*0e70*/  IMAD R28, R3, R17, R28 ;  /* 0x00000011031c7224 */ /* 0x000fe400078e021c */
[----:B------:R-:W-:-:S03]  /*0e80*/  IMAD.HI.U32 R15, R6, R19, RZ ;  /* 0x00000013060f7227 */ /* 0x000fc600078e00ff */
[----:B------:R-:W-:Y:S01]  /*0e90*/  ISETP.GT.U32.AND P4, PT, R3, R28, PT ;  /* 0x0000001c0300720c */ /* 0x000fe20003f84070 */
[----:B------:R-:W-:-:S04]  /*0ea0*/  IMAD.HI.U32 R17, R6, R23, RZ ;  /* 0x0000001706117227 */ /* 0x000fc800078e00ff */
[----:B------:R-:W-:Y:S02]  /*0eb0*/  IMAD.MOV R8, RZ, RZ, -R8 ;  /* 0x000000ffff087224 */ /* 0x000fe400078e0a08 */
[----:B------:R-:W-:-:S04]  /*0ec0*/  IMAD.HI.U32 R16, R6, R21, RZ ;  /* 0x0000001506107227 */ /* 0x000fc800078e00ff */
[----:B------:R-:W-:Y:S02]  /*0ed0*/  IMAD.MOV R20, RZ, RZ, -R15 ;  /* 0x000000ffff147224 */ /* 0x000fe400078e0a0f */
[----:B------:R-:W-:Y:S02]  /*0ee0*/  IMAD.MOV R34, RZ, RZ, -R17 ;  /* 0x000000ffff227224 */ /* 0x000fe400078e0a11 */
[C---:B------:R-:W-:Y:S02]  /*0ef0*/  IMAD R8, R3.reuse, R8, R18 ;  /* 0x0000000803087224 */ /* 0x040fe400078e0212 */
[----:B------:R-:W-:Y:S02]  /*0f00*/  IMAD.MOV R32, RZ, RZ, -R16 ;  /* 0x000000ffff207224 */ /* 0x000fe400078e0a10 */
[C---:B------:R-:W-:Y:S02]  /*0f10*/  IMAD R16, R3.reuse, R20, R19 ;  /* 0x0000001403107224 */ /* 0x040fe400078e0213 */
[C---:B------:R-:W-:Y:S01]  /*0f20*/  IMAD R20, R3.reuse, R34, R23 ;  /* 0x0000002203147224 */ /* 0x040fe200078e0217 */
[----:B------:R-:W-:Y:S01]  /*0f30*/  IABS R34, R4 ;  /* 0x0000000400227213 */ /* 0x000fe20000000000 */
[--C-:B------:R-:W-:Y:S01]  /*0f40*/  @!P2 IMAD.IADD R24, R24, 0x1, -R3.reuse ;  /* 0x000000011818a824 */ /* 0x100fe200078e0a03 */
[C---:B------:R-:W-:Y:S01]  /*0f50*/  ISETP.GT.U32.AND P2, PT, R3.reuse, R8, PT ;  /* 0x000000080300720c */ /* 0x040fe20003f44070 */
[--C-:B------:R-:W-:Y:S01]  /*0f60*/  @!P6 IMAD.IADD R22, R22, 0x1, -R3.reuse ;  /* 0x000000011616e824 */ /* 0x100fe200078e0a03 */
[C---:B------:R-:W-:Y:S01]  /*0f70*/  ISETP.GT.U32.AND P6, PT, R3.reuse, R16, PT ;  /* 0x000000100300720c */ /* 0x040fe20003fc4070 */
[----:B------:R-:W-:Y:S01]  /*0f80*/  @!P0 IMAD.IADD R30, R30, 0x1, -R3 ;  /* 0x000000011e1e8824 */ /* 0x000fe200078e0a03 */
[----:B------:R-:W-:Y:S01]  /*0f90*/  ISETP.GT.U32.AND P0, PT, R3, R20, PT ;  /* 0x000000140300720c */ /* 0x000fe20003f04070 */
[----:B------:R-:W-:-:S02]  /*0fa0*/  VIADD R19, R4, 0x8 ;  /* 0x0000000804137836 */ /* 0x000fc40000000000 */
[----:B------:R-:W-:Y:S01]  /*0fb0*/  @!P4 IMAD.IADD R28, R28, 0x1, -R3 ;  /* 0x000000011c1cc824 */ /* 0x000fe200078e0a03 */
[----:B------:R-:W-:Y:S01]  /*0fc0*/  ISETP.GE.AND P4, PT, R37, RZ, PT ;  /* 0x000000ff2500720c */ /* 0x000fe20003f86270 */
[C---:B------:R-:W-:Y:S01]  /*0fd0*/  IMAD R18, R3.reuse, R32, R21 ;  /* 0x0000002003127224 */ /* 0x040fe200078e0215 */
[----:B------:R-:W-:Y:S01]  /*0fe0*/  IABS R32, R19 ;  /* 0x0000001300207213 */ /* 0x000fe20000000000 */
[----:B------:R-:W-:Y:S01]  /*0ff0*/  @!P1 IMAD.MOV R11, RZ, RZ, -R11 ;  /* 0x000000ffff0b9224 */ /* 0x000fe200078e0a0b */
[C---:B------:R-:W-:Y:S01]  /*1000*/  ISETP.GT.U32.AND P3, PT, R3.reuse, R28, PT ;  /* 0x0000001c0300720c */ /* 0x040fe20003f64070 */
[--C-:B------:R-:W-:Y:S01]  /*1010*/  @!P2 IMAD.IADD R8, R8, 0x1, -R3.reuse ;  /* 0x000000010808a824 */ /* 0x100fe200078e0a03 */
[----:B------:R-:W-:Y:S01]  /*1020*/  ISETP.GE.AND P1, PT, R4, RZ, PT ;  /* 0x000000ff0400720c */ /* 0x000fe20003f26270 */
[----:B------:R-:W-:Y:S01]  /*1030*/  @!P5 IMAD.MOV R14, RZ, RZ, -R14 ;  /* 0x000000ffff0ed224 */ /* 0x000fe200078e0a0e */
[----:B------:R-:W-:Y:S01]  /*1040*/  ISETP.GT.U32.AND P5, PT, R3, R26, PT ;  /* 0x0000001a0300720c */ /* 0x000fe20003fa4070 */
[--C-:B------:R-:W-:Y:S01]  /*1050*/  @!P6 IMAD.IADD R16, R16, 0x1, -R3.reuse ;  /* 0x000000011010e824 */ /* 0x100fe200078e0a03 */
[----:B------:R-:W-:Y:S01]  /*1060*/  ISETP.GE.AND P6, PT, R25, RZ, PT ;  /* 0x000000ff1900720c */ /* 0x000fe20003fc6270 */
[----:B------:R-:W-:Y:S01]  /*1070*/  @!P0 IMAD.IADD R20, R20, 0x1, -R3 ;  /* 0x0000000114148824 */ /* 0x000fe200078e0a03 */
[----:B------:R-:W-:Y:S01]  /*1080*/  ISETP.GT.U32.AND P0, PT, R3, R8, PT ;  /* 0x000000080300720c */ /* 0x000fe20003f04070 */
[----:B------:R-:W-:Y:S01]  /*1090*/  IMAD.HI.U32 R4, R6, R32, RZ ;  /* 0x0000002006047227 */ /* 0x000fe200078e00ff */
[----:B------:R-:W-:-:S03]  /*10a0*/  ISETP.GE.AND P2, PT, R27, RZ, PT ;  /* 0x000000ff1b00720c */ /* 0x000fc60003f46270 */
[----:B------:R-:W-:-:S04]  /*10b0*/  IMAD.HI.U32 R6, R6, R34, RZ ;  /* 0x0000002206067227 */ /* 0x000fc800078e00ff */
[----:B------:R-:W-:Y:S02]  /*10c0*/  IMAD.MOV R4, RZ, RZ, -R4 ;  /* 0x000000ffff047224 */ /* 0x000fe400078e0a04 */
[----:B------:R-:W-:Y:S02]  /*10d0*/  IMAD.MOV R6, RZ, RZ, -R6 ;  /* 0x000000ffff067224 */ /* 0x000fe400078e0a06 */
[----:B------:R-:W-:Y:S01]  /*10e0*/  @!P3 IMAD.IADD R28, R28, 0x1, -R3 ;  /* 0x000000011c1cb824 */ /* 0x000fe200078e0a03 */
[----:B------:R-:W-:Y:S01]  /*10f0*/  ISETP.GE.AND P3, PT, R29, RZ, PT ;  /* 0x000000ff1d00720c */ /* 0x000fe20003f66270 */
[C---:B------:R-:W-:Y:S02]  /*1100*/  IMAD R32, R3.reuse, R4, R32 ;  /* 0x0000000403207224 */ /* 0x040fe400078e0220 */
[----:B------:R-:W-:Y:S01]  /*1110*/  IMAD R34, R3, R6, R34 ;  /* 0x0000000603227224 */ /* 0x000fe200078e0222 */
[----:B------:R-:W-:Y:S01]  /*1120*/  SHF.R.S32.HI R6, RZ, 0x6, R2 ;  /* 0x00000006ff067819 */ /* 0x000fe20000011402 */
[----:B------:R-:W-:-:S02]  /*1130*/  IMAD.SHL.U32 R4, R2, 0x40, RZ ;  /* 0x0000004002047824 */ /* 0x000fc400078e00ff */
[--C-:B------:R-:W-:Y:S01]  /*1140*/  @!P5 IMAD.IADD R26, R26, 0x1, -R3.reuse ;  /* 0x000000011a1ad824 */ /* 0x100fe200078e0a03 */
[C---:B------:R-:W-:Y:S01]  /*1150*/  ISETP.GT.U32.AND P5, PT, R3.reuse, R18, PT ;  /* 0x000000120300720c */ /* 0x040fe20003fa4070 */
[----:B------:R-:W-:Y:S01]  /*1160*/  @!P6 IMAD.MOV R28, RZ, RZ, -R28 ;  /* 0x000000ffff1ce224 */ /* 0x000fe200078e0a1c */
[C---:B------:R-:W-:Y:S01]  /*1170*/  ISETP.GT.U32.AND P6, PT, R3.reuse, R32, PT ;  /* 0x000000200300720c */ /* 0x040fe20003fc4070 */
[----:B------:R-:W-:Y:S01]  /*1180*/  @!P0 IMAD.IADD R8, R8, 0x1, -R3 ;  /* 0x0000000108088824 */ /* 0x000fe200078e0a03 */
[C---:B------:R-:W-:Y:S01]  /*1190*/  ISETP.GT.U32.AND P0, PT, R3.reuse, R34, PT ;  /* 0x000000220300720c */ /* 0x040fe20003f04070 */
[----:B------:R-:W-:Y:S01]  /*11a0*/  @!P4 IMAD.MOV R24, RZ, RZ, -R24 ;  /* 0x000000ffff18c224 */ /* 0x000fe200078e0a18 */
[----:B------:R-:W-:Y:S01]  /*11b0*/  LOP3.LUT R4, R4, 0x1c0, RZ, 0xc0, !PT ;  /* 0x000001c004047812 */ /* 0x000fe200078ec0ff */
[----:B------:R-:W-:Y:S01]  /*11c0*/  @!P3 IMAD.MOV R22, RZ, RZ, -R22 ;  /* 0x000000ffff16b224 */ /* 0x000fe200078e0a16 */
[C---:B------:R-:W-:Y:S01]  /*11d0*/  ISETP.GT.U32.AND P3, PT, R3.reuse, R16, PT ;  /* 0x000000100300720c */ /* 0x040fe20003f64070 */
[----:B------:R-:W-:Y:S01]  /*11e0*/  @!P2 IMAD.MOV R26, RZ, RZ, -R26 ;  /* 0x000000ffff1aa224 */ /* 0x000fe200078e0a1a */
[----:B------:R-:W-:Y:S01]  /*11f0*/  ISETP.GT.U32.AND P2, PT, R3, R20, PT ;  /* 0x000000140300720c */ /* 0x000fe20003f44070 */
[----:B------:R-:W-:-:S02]  /*1200*/  VIADD R4, R4, UR4 ;  /* 0x0000000404047c36 */ /* 0x000fc40008000000 */
[--C-:B------:R-:W-:Y:S01]  /*1210*/  @!P5 IMAD.IADD R18, R18, 0x1, -R3.reuse ;  /* 0x000000011212d824 */ /* 0x100fe200078e0a03 */
[----:B------:R-:W-:Y:S01]  /*1220*/  ISETP.GE.AND P5, PT, R38, RZ, PT ;  /* 0x000000ff2600720c */ /* 0x000fe20003fa6270 */
[----:B------:R-:W-:Y:S01]  /*1230*/  IMAD R56, R5, 0x10, R4 ;  /* 0x0000001005387824 */ /* 0x000fe200078e0204 */
[----:B------:R-:W-:Y:S01]  /*1240*/  SHF.R.S32.HI R4, RZ, 0x2, R2 ;  /* 0x00000002ff047819 */ /* 0x000fe20000011402 */
[--C-:B------:R-:W-:Y:S01]  /*1250*/  @!P6 IMAD.IADD R32, R32, 0x1, -R3.reuse ;  /* 0x000000012020e824 */ /* 0x100fe200078e0a03 */
[C---:B------:R-:W-:Y:S01]  /*1260*/  ISETP.GT.U32.AND P4, PT, R3.reuse, R18, PT ;  /* 0x000000120300720c */ /* 0x040fe20003f84070 */
[--C-:B------:R-:W-:Y:S01]  /*1270*/  @!P0 IMAD.IADD R34, R34, 0x1, -R3.reuse ;  /* 0x0000000122228824 */ /* 0x100fe200078e0a03 */
[----:B------:R-:W-:Y:S01]  /*1280*/  SGXT R4, R4, 0x1 ;  /* 0x000000010404781a */ /* 0x000fe20000000200 */
[C---:B------:R-:W-:Y:S01]  /*1290*/  IMAD.SHL.U32 R5, R2.reuse, 0x10, RZ ;  /* 0x0000001002057824 */ /* 0x040fe200078e00ff */
[C---:B------:R-:W-:Y:S01]  /*12a0*/  ISETP.GT.U32.AND P6, PT, R3.reuse, R32, PT ;  /* 0x000000200300720c */ /* 0x040fe20003fc4070 */
[----:B------:R-:W-:Y:S01]  /*12b0*/  IMAD.SHL.U32 R17, R2, 0x8, RZ ;  /* 0x0000000802117824 */ /* 0x000fe200078e00ff */
[----:B------:R-:W-:Y:S01]  /*12c0*/  ISETP.GT.U32.AND P0, PT, R3, R34, PT ;  /* 0x000000220300720c */ /* 0x000fe20003f04070 */
[--C-:B------:R-:W-:Y:S01]  /*12d0*/  @!P2 IMAD.IADD R20, R20, 0x1, -R3.reuse ;  /* 0x000000011414a824 */ /* 0x100fe200078e0a03 */
[----:B------:R-:W-:Y:S01]  /*12e0*/  SGXT R2, R6, 0x1 ;  /* 0x000000010602781a */ /* 0x000fe20000000200 */
[----:B------:R-:W-:Y:S01]  /*12f0*/  @!P5 IMAD.MOV R30, RZ, RZ, -R30 ;  /* 0x000000ffff1ed224 */ /* 0x000fe200078e0a1e */
[----:B------:R-:W-:Y:S01]  /*1300*/  LOP3.LUT R15, R61, 0x90, R4, 0xf8, !PT ;  /* 0x000000903d0f7812 */ /* 0x000fe200078ef804 */
[----:B------:R-:W-:Y:S01]  /*1310*/  IMAD R10, R10, UR5, RZ ;  /* 0x000000050a0a7c24 */ /* 0x000fe2000f8e02ff */
[----:B------:R-:W-:Y:S01]  /*1320*/  LOP3.LUT R57, R5, 0x100, RZ, 0xc0, !PT ;  /* 0x0000010005397812 */ /* 0x000fe200078ec0ff */
[--C-:B------:R-:W-:Y:S01]  /*1330*/  @!P4 IMAD.IADD R18, R18, 0x1, -R3.reuse ;  /* 0x000000011212c824 */ /* 0x100fe200078e0a03 */
[----:B------:R-:W-:Y:S01]  /*1340*/  LOP3.LUT R5, R2, 0x90, RZ, 0xc0, !PT ;  /* 0x0000009002057812 */ /* 0x000fe200078ec0ff */
[----:B------:R-:W0:Y:S01]  /*1350*/  LDC R4, c[0x0][0x238] ;  /* 0x00008e00ff047b82 */ /* 0x000e220000000800 */
[----:B------:R-:W-:Y:S01]  /*1360*/  LOP3.LUT R2, R15, 0x10, R58, 0x78, !PT ;  /* 0x000000100f027812 */ /* 0x000fe200078e783a */
[--C-:B------:R-:W-:Y:S01]  /*1370*/  @!P6 IMAD.IADD R32, R32, 0x1, -R3.reuse ;  /* 0x000000012020e824 */ /* 0x100fe200078e0a03 */
[----:B------:R-:W-:Y:S01]  /*1380*/  @!P3 IADD3 R16, R16, -R3, RZ ;  /* 0x800000031010b210 */ /* 0x000fe20007ffe0ff */
[----:B------:R-:W-:Y:S01]  /*1390*/  @!P0 IMAD.IADD R34, R34, 0x1, -R3 ;  /* 0x0000000122228824 */ /* 0x000fe200078e0a03 */
[----:B------:R-:W-:Y:S01]  /*13a0*/  IADD3 R57, R2, UR4, R57 ;  /* 0x0000000402397c10 */ /* 0x000fe2000fffe039 */
[----:B------:R-:W-:Y:S01]  /*13b0*/  IMAD.WIDE R66, R10, 0x2, RZ ;  /* 0x000000020a427825 */ /* 0x000fe200078e02ff */
[----:B------:R-:W-:Y:S01]  /*13c0*/  ISETP.GE.AND P2, PT, R33, RZ, PT ;  /* 0x000000ff2100720c */ /* 0x000fe20003f46270 */
[----:B------:R-:W1:Y:S01]  /*13d0*/  LDC R15, c[0x0][0x240] ;  /* 0x00009000ff0f7b82 */ /* 0x000e620000000800 */
[----:B------:R-:W-:Y:S01]  /*13e0*/  ISETP.GE.AND P5, PT, R36, RZ, PT ;  /* 0x000000ff2400720c */ /* 0x000fe20003fa6270 */
[----:B------:R-:W-:Y:S01]  /*13f0*/  @!P1 IMAD.MOV R34, RZ, RZ, -R34 ;  /* 0x000000ffff229224 */ /* 0x000fe200078e0a22 */
[----:B------:R-:W-:Y:S01]  /*1400*/  ISETP.GE.AND P3, PT, R35, RZ, PT ;  /* 0x000000ff2300720c */ /* 0x000fe20003f66270 */
[----:B------:R-:W-:Y:S01]  /*1410*/  ULDC UR5, c[0x0][0x230] ;  /* 0x00008c0000057ab9 */ /* 0x000fe20000000800 */
[----:B------:R-:W-:-:S02]  /*1420*/  ISETP.GE.AND P6, PT, R19, RZ, PT ;  /* 0x000000ff1300720c */ /* 0x000fc40003fc6270 */
[----:B------:R-:W-:Y:S01]  /*1430*/  ISETP.NE.AND P0, PT, R9, RZ, PT ;  /* 0x000000ff0900720c */ /* 0x000fe20003f05270 */
[----:B------:R-:W2:Y:S01]  /*1440*/  LDC.64 R2, c[0x0][0x218] ;  /* 0x00008600ff027b82 */ /* 0x000ea20000000a00 */
[----:B------:R-:W-:Y:S02]  /*1450*/  LOP3.LUT R6, RZ, R9, RZ, 0x33, !PT ;  /* 0x00000009ff067212 */ /* 0x000fe400078e33ff */
[----:B------:R-:W-:Y:S01]  /*1460*/  ISETP.GE.AND P4, PT, R31, RZ, PT ;  /* 0x000000ff1f00720c */ /* 0x000fe20003f86270 */
[----:B------:R-:W-:Y:S01]  /*1470*/  @!P2 IMAD.MOV R20, RZ, RZ, -R20 ;  /* 0x000000ffff14a224 */ /* 0x000fe200078e0a14 */
[----:B------:R-:W-:Y:S01]  /*1480*/  LOP3.LUT R17, R17, 0x30, R58, 0x48, !PT ;  /* 0x0000003011117812 */ /* 0x000fe200078e483a */
[----:B------:R-:W-:Y:S01]  /*1490*/  @!P5 IMAD.MOV R8, RZ, RZ, -R8 ;  /* 0x000000ffff08d224 */ /* 0x000fe200078e0a08 */
[C---:B------:R-:W-:Y:S01]  /*14a0*/  SEL R12, R6.reuse, R12, !P0 ;  /* 0x0000000c060c7207 */ /* 0x040fe20004000000 */
[----:B------:R-:W-:Y:S01]  /*14b0*/  @!P3 IMAD.MOV R16, RZ, RZ, -R16 ;  /* 0x000000ffff10b224 */ /* 0x000fe200078e0a10 */
[C---:B------:R-:W-:Y:S01]  /*14c0*/  SEL R11, R6.reuse, R11, !P0 ;  /* 0x0000000b060b7207 */ /* 0x040fe20004000000 */
[----:B------:R-:W-:Y:S01]  /*14d0*/  IMAD.IADD R56, R17, 0x1, R56 ;  /* 0x0000000111387824 */ /* 0x000fe200078e0238 */
[C---:B------:R-:W-:Y:S01]  /*14e0*/  SEL R14, R6.reuse, R14, !P0 ;  /* 0x0000000e060e7207 */ /* 0x040fe20004000000 */
[----:B------:R-:W-:Y:S01]  /*14f0*/  @!P6 IMAD.MOV R32, RZ, RZ, -R32 ;  /* 0x000000ffff20e224 */ /* 0x000fe200078e0a20 */
[----:B------:R-:W-:-:S02]  /*1500*/  SEL R7, R6, R7, !P0 ;  /* 0x0000000706077207 */ /* 0x000fc40004000000 */
[----:B------:R-:W-:Y:S01]  /*1510*/  SEL R13, R6, R13, !P0 ;  /* 0x0000000d060d7207 */ /* 0x000fe20004000000 */
[-C--:B-1----:R-:W-:Y:S01]  /*1520*/  IMAD R17, R12, R15.reuse, RZ ;  /* 0x0000000f0c117224 */ /* 0x082fe200078e02ff */
[C---:B------:R-:W-:Y:S01]  /*1530*/  SEL R24, R6.reuse, R24, !P0 ;  /* 0x0000001806187207 */ /* 0x040fe20004000000 */
[----:B------:R-:W1:Y:S01]  /*1540*/  LDC R12, c[0x0][0x23c] ;  /* 0x00008f00ff0c7b82 */ /* 0x000e620000000800 */
[C---:B------:R-:W-:Y:S01]  /*1550*/  SEL R20, R6.reuse, R20, !P0 ;  /* 0x0000001406147207 */ /* 0x040fe20004000000 */
[-C--:B------:R-:W-:Y:S01]  /*1560*/  IMAD R11, R11, R15.reuse, RZ ;  /* 0x0000000f0b0b7224 */ /* 0x080fe200078e02ff */
[C---:B------:R-:W-:Y:S01]  /*1570*/  SEL R28, R6.reuse, R28, !P0 ;  /* 0x0000001c061c7207 */ /* 0x040fe20004000000 */
[----:B------:R-:W-:Y:S01]  /*1580*/  @!P4 IMAD.MOV R18, RZ, RZ, -R18 ;  /* 0x000000ffff12c224 */ /* 0x000fe200078e0a12 */
[----:B------:R-:W-:Y:S01]  /*1590*/  SEL R22, R6, R22, !P0 ;  /* 0x0000001606167207 */ /* 0x000fe20004000000 */
[-C--:B------:R-:W-:Y:S01]  /*15a0*/  IMAD R14, R14, R15.reuse, RZ ;  /* 0x0000000f0e0e7224 */ /* 0x080fe200078e02ff */
[C---:B------:R-:W-:Y:S01]  /*15b0*/  SEL R26, R6.reuse, R26, !P0 ;  /* 0x0000001a061a7207 */ /* 0x040fe20004000000 */
[-C--:B------:R-:W-:Y:S01]  /*15c0*/  IMAD R19, R7, R15.reuse, RZ ;  /* 0x0000000f07137224 */ /* 0x080fe200078e02ff */
[C---:B------:R-:W-:Y:S01]  /*15d0*/  SEL R30, R6.reuse, R30, !P0 ;  /* 0x0000001e061e7207 */ /* 0x040fe20004000000 */
[-C--:B------:R-:W-:Y:S01]  /*15e0*/  IMAD R13, R13, R15.reuse, RZ ;  /* 0x0000000f0d0d7224 */ /* 0x080fe200078e02ff */
[----:B------:R-:W-:Y:S01]  /*15f0*/  SEL R8, R6, R8, !P0 ;  /* 0x0000000806087207 */ /* 0x000fe20004000000 */
[-C--:B------:R-:W-:Y:S01]  /*1600*/  IMAD R24, R24, R15.reuse, RZ ;  /* 0x0000000f18187224 */ /* 0x080fe200078e02ff */
[----:B--2---:R-:W-:Y:S01]  /*1610*/  LEA R68, P6, R17, R2, 0x1 ;  /* 0x0000000211447211 */ /* 0x004fe200078c08ff */
[-C--:B------:R-:W-:Y:S01]  /*1620*/  IMAD R23, R20, R15.reuse, RZ ;  /* 0x0000000f14177224 */ /* 0x080fe200078e02ff */
[----:B------:R-:W-:Y:S01]  /*1630*/  SEL R16, R6, R16, !P0 ;  /* 0x0000001006107207 */ /* 0x000fe20004000000 */
[-C--:B------:R-:W-:Y:S01]  /*1640*/  IMAD R28, R28, R15.reuse, RZ ;  /* 0x0000000f1c1c7224 */ /* 0x080fe200078e02ff */
[----:B------:R-:W-:Y:S01]  /*1650*/  LEA R54, P4, R11, R2, 0x1 ;  /* 0x000000020b367211 */ /* 0x000fe200078808ff */
[----:B------:R-:W-:Y:S01]  /*1660*/  IMAD R22, R22, R15, RZ ;  /* 0x0000000f16167224 */ /* 0x000fe200078e02ff */
[----:B------:R-:W-:Y:S01]  /*1670*/  LEA.HI.X.SX32 R20, R17, R3, 0x1, P6 ;  /* 0x0000000311147211 */ /* 0x000fe200030f0eff */
[-C--:B------:R-:W-:Y:S01]  /*1680*/  IMAD R26, R26, R15.reuse, RZ ;  /* 0x0000000f1a1a7224 */ /* 0x080fe200078e02ff */
[----:B------:R-:W-:Y:S01]  /*1690*/  SEL R18, R6, R18, !P0 ;  /* 0x0000001206127207 */ /* 0x000fe20004000000 */
[-C--:B------:R-:W-:Y:S01]  /*16a0*/  IMAD R30, R30, R15.reuse, RZ ;  /* 0x0000000f1e1e7224 */ /* 0x080fe200078e02ff */
[----:B------:R-:W-:Y:S01]  /*16b0*/  SEL R32, R6, R32, !P0 ;  /* 0x0000002006207207 */ /* 0x000fe20004000000 */
[-C--:B------:R-:W-:Y:S01]  /*16c0*/  IMAD R41, R8, R15.reuse, RZ ;  /* 0x0000000f08297224 */ /* 0x080fe200078e02ff */
[----:B------:R-:W-:Y:S01]  /*16d0*/  SEL R34, R6, R34, !P0 ;  /* 0x0000002206227207 */ /* 0x000fe20004000000 */
[-C--:B------:R-:W-:Y:S01]  /*16e0*/  IMAD R39, R16, R15.reuse, RZ ;  /* 0x0000000f10277224 */ /* 0x080fe200078e02ff */
[-C--:B------:R-:W-:Y:S01]  /*16f0*/  LEA R65, P5, R14, R2.reuse, 0x1 ;  /* 0x000000020e417211 */ /* 0x080fe200078a08ff */
[-C--:B------:R-:W-:Y:S01]  /*1700*/  IMAD R37, R18, R15.reuse, RZ ;  /* 0x0000000f12257224 */ /* 0x080fe200078e02ff */
[-C--:B------:R-:W-:Y:S01]  /*1710*/  LEA R21, P2, R19, R2.reuse, 0x1 ;  /* 0x0000000213157211 */ /* 0x080fe200078408ff */
[-C--:B------:R-:W-:Y:S01]  /*1720*/  IMAD R32, R32, R15.reuse, RZ ;  /* 0x0000000f20207224 */ /* 0x080fe200078e02ff */
[-C--:B------:R-:W-:Y:S01]  /*1730*/  LEA R53, P3, R13, R2.reuse, 0x1 ;  /* 0x000000020d357211 */ /* 0x080fe200078608ff */
[----:B------:R-:W-:Y:S01]  /*1740*/  IMAD R34, R34, R15, RZ ;  /* 0x0000000f22227224 */ /* 0x000fe200078e02ff */
[----:B------:R-:W-:-:S02]  /*1750*/  LEA R50, P6, R24, R2, 0x1 ;  /* 0x0000000218327211 */ /* 0x000fc400078c08ff */
[----:B------:R-:W-:Y:S02]  /*1760*/  LOP3.LUT R9, R62, 0x10, RZ, 0xfc, !PT ;  /* 0x000000103e097812 */ /* 0x000fe400078efcff */
[-C--:B------:R-:W-:Y:S02]  /*1770*/  LEA.HI.X.SX32 R55, R11, R3.reuse, 0x1, P4 ;  /* 0x000000030b377211 */ /* 0x080fe400020f0eff */
[-C--:B------:R-:W-:Y:S01]  /*1780*/  LEA.HI.X.SX32 R17, R14, R3.reuse, 0x1, P5 ;  /* 0x000000030e117211 */ /* 0x080fe200028f0eff */
[----:B0-----:R-:W-:Y:S01]  /*1790*/  IMAD R6, R9, R4, RZ ;  /* 0x0000000409067224 */ /* 0x001fe200078e02ff */
[-C--:B------:R-:W-:Y:S02]  /*17a0*/  LEA.HI.X.SX32 R16, R19, R3.reuse, 0x1, P2 ;  /* 0x0000000313107211 */ /* 0x080fe400010f0eff */
[----:B------:R-:W-:Y:S02]  /*17b0*/  LEA R45, P4, R28, R2, 0x1 ;  /* 0x000000021c2d7211 */ /* 0x000fe400078808ff */
[----:B------:R-:W-:-:S02]  /*17c0*/  LEA.HI.X.SX32 R52, R13, R3, 0x1, P3 ;  /* 0x000000030d347211 */ /* 0x000fc400018f0eff */
[----:B------:R-:W-:Y:S02]  /*17d0*/  LEA.HI.X.SX32 R51, R24, R3, 0x1, P6 ;  /* 0x0000000318337211 */ /* 0x000fe400030f0eff */
[----:B------:R-:W-:Y:S02]  /*17e0*/  CS2R R24, SRZ ;  /* 0x0000000000187805 */ /* 0x000fe4000001ff00 */
[----:B------:R-:W-:Y:S01]  /*17f0*/  LOP3.LUT R58, R5, 0x17e, R58, 0x78, !PT ;  /* 0x0000017e053a7812 */ /* 0x000fe200078e783a */
[----:B------:R-:W-:Y:S01]  /*1800*/  IMAD R5, R62, R4, RZ ;  /* 0x000000043e057224 */ /* 0x000fe200078e02ff */
[-C--:B------:R-:W-:Y:S01]  /*1810*/  LEA R49, P5, R22, R2.reuse, 0x1 ;  /* 0x0000000216317211 */ /* 0x080fe200078a08ff */
[----:B------:R-:W-:Y:S01]  /*1820*/  IMAD.SHL.U32 R4, R4, 0x20, RZ ;  /* 0x0000002004047824 */ /* 0x000fe200078e00ff */
[-C--:B------:R-:W-:Y:S02]  /*1830*/  LEA R46, P2, R26, R2.reuse, 0x1 ;  /* 0x000000021a2e7211 */ /* 0x080fe400078408ff */
[----:B------:R-:W-:-:S02]  /*1840*/  LEA R42, P3, R30, R2, 0x1 ;  /* 0x000000021e2a7211 */ /* 0x000fc400078608ff */
[----:B------:R-:W-:Y:S02]  /*1850*/  LEA R40, P6, R41, R2, 0x1 ;  /* 0x0000000229287211 */ /* 0x000fe400078c08ff */
[-C--:B------:R-:W-:Y:S02]  /*1860*/  LEA.HI.X.SX32 R44, R28, R3.reuse, 0x1, P4 ;  /* 0x000000031c2c7211 */ /* 0x080fe400020f0eff */
[----:B------:R-:W-:Y:S02]  /*1870*/  CS2R R28, SRZ ;  /* 0x00000000001c7805 */ /* 0x000fe4000001ff00 */
[-C--:B------:R-:W-:Y:S02]  /*1880*/  LEA.HI.X.SX32 R48, R22, R3.reuse, 0x1, P5 ;  /* 0x0000000316307211 */ /* 0x080fe400028f0eff */
[----:B------:R-:W-:Y:S02]  /*1890*/  LEA.HI.X.SX32 R47, R26, R3, 0x1, P2 ;  /* 0x000000031a2f7211 */ /* 0x000fe400010f0eff */
[----:B------:R-:W-:-:S02]  /*18a0*/  CS2R R26, SRZ ;  /* 0x00000000001a7805 */ /* 0x000fc4000001ff00 */
[-C--:B------:R-:W-:Y:S02]  /*18b0*/  LEA R18, P4, R23, R2.reuse, 0x1 ;  /* 0x0000000217127211 */ /* 0x080fe400078808ff */
[-C--:B------:R-:W-:Y:S02]  /*18c0*/  LEA.HI.X.SX32 R43, R30, R3.reuse, 0x1, P3 ;  /* 0x000000031e2b7211 */ /* 0x080fe400018f0eff */
[----:B------:R-:W-:Y:S02]  /*18d0*/  CS2R R30, SRZ ;  /* 0x00000000001e7805 */ /* 0x000fe4000001ff00 */
[----:B------:R-:W-:Y:S02]  /*18e0*/  LEA.HI.X.SX32 R41, R41, R3, 0x1, P6 ;  /* 0x0000000329297211 */ /* 0x000fe400030f0eff */
[-C--:B------:R-:W-:Y:S02]  /*18f0*/  LEA R38, P5, R39, R2.reuse, 0x1 ;  /* 0x0000000227267211 */ /* 0x080fe400078a08ff */
[----:B------:R-:W-:-:S02]  /*1900*/  LEA R36, P2, R37, R2, 0x1 ;  /* 0x0000000225247211 */ /* 0x000fc400078408ff */
[-C--:B------:R-:W-:Y:S02]  /*1910*/  LEA R14, P3, R32, R2.reuse, 0x1 ;  /* 0x00000002200e7211 */ /* 0x080fe400078608ff */
[----:B------:R-:W-:Y:S01]  /*1920*/  LEA R22, P6, R34, R2, 0x1 ;  /* 0x0000000222167211 */ /* 0x000fe200078c08ff */
[----:B-1----:R-:W-:Y:S01]  /*1930*/  IMAD.SHL.U32 R2, R12, 0x20, RZ ;  /* 0x000000200c027824 */ /* 0x002fe200078e00ff */
[----:B------:R-:W-:Y:S02]  /*1940*/  LEA R8, P1, R6, UR8, 0x1 ;  /* 0x0000000806087c11 */ /* 0x000fe4000f8208ff */
[----:B------:R-:W-:Y:S02]  /*1950*/  LEA R7, P0, R5, UR8, 0x1 ;  /* 0x0000000805077c11 */ /* 0x000fe4000f8008ff */
[-C--:B------:R-:W-:Y:S02]  /*1960*/  LEA.HI.X.SX32 R19, R23, R3.reuse, 0x1, P4 ;  /* 0x0000000317137211 */ /* 0x080fe400020f0eff */
[----:B------:R-:W-:-:S02]  /*1970*/  LEA.HI.X.SX32 R39, R39, R3, 0x1, P5 ;  /* 0x0000000327277211 */ /* 0x000fc400028f0eff */
[-C--:B------:R-:W-:Y:S02]  /*1980*/  LEA.HI.X.SX32 R37, R37, R3.reuse, 0x1, P2 ;  /* 0x0000000325257211 */ /* 0x080fe400010f0eff */
[-C--:B------:R-:W-:Y:S02]  /*1990*/  LEA.HI.X.SX32 R15, R32, R3.reuse, 0x1, P3 ;  /* 0x00000003200f7211 */ /* 0x080fe400018f0eff */
[----:B------:R-:W-:Y:S01]  /*19a0*/  LEA.HI.X.SX32 R23, R34, R3, 0x1, P6 ;  /* 0x0000000322177211 */ /* 0x000fe200030f0eff */
[----:B------:R-:W-:Y:S01]  /*19b0*/  IMAD R3, R63, R12, RZ ;  /* 0x0000000c3f037224 */ /* 0x000fe200078e02ff */
[----:B------:R-:W-:Y:S02]  /*19c0*/  LEA.HI.X.SX32 R6, R6, UR9, 0x1, P1 ;  /* 0x0000000906067c11 */ /* 0x000fe400088f0eff */
[----:B------:R-:W-:-:S07]  /*19d0*/  LEA.HI.X.SX32 R5, R5, UR9, 0x1, P0 ;  /* 0x0000000905057c11 */ /* 0x000fce00080f0eff */
.L_x_1:
[----:B------:R-:W-:Y:S02]  /*19e0*/  IADD3 R12, P1, R66, R7, RZ ;  /* 0x00000007420c7210 */ /* 0x000fe40007f3e0ff */
[----:B------:R-:W-:Y:S02]  /*19f0*/  ISETP.GE.AND P0, PT, R62, UR5, PT ;  /* 0x000000053e007c0c */ /* 0x000fe4000bf06270 */
[----:B------:R-:W-:Y:S02]  /*1a00*/  ISETP.GE.AND P2, PT, R9, UR5, PT ;  /* 0x0000000509007c0c */ /* 0x000fe4000bf46270 */
[----:B------:R-:W-:Y:S02]  /*1a10*/  IADD3.X R13, R67, R5, RZ, P1, !PT ;  /* 0x00000005430d7210 */ /* 0x000fe40000ffe4ff */
[----:B------:R-:W-:Y:S02]  /*1a20*/  IADD3 R10, P1, R66, R8, RZ ;  /* 0x00000008420a7210 */ /* 0x000fe40007f3e0ff */
[----:B------:R-:W-:-:S02]  /*1a30*/  PRMT R70, RZ, 0x7610, R70 ;  /* 0x00007610ff467816 */ /* 0x000fc40000000046 */
[----:B------:R-:W-:Y:S01]  /*1a40*/  PRMT R71, RZ, 0x7610, R71 ;  /* 0x00007610ff477816 */ /* 0x000fe20000000047 */
[----:B------:R-:W-:-:S03]  /*1a50*/  IMAD.X R11, R67, 0x1, R6, P1 ;  /* 0x00000001430b7824 */ /* 0x000fc600008e0606 */
[----:B------:R-:W2:Y:S01]  /*1a60*/  @!P0 LDG.E.U16 R70, desc[UR6][R12.64] ;  /* 0x000000060c468981 */ /* 0x000ea2000c1e1500 */
[----:B------:R-:W-:-:S03]  /*1a70*/  ISETP.GE.AND P0, PT, R63, UR5, PT ;  /* 0x000000053f007c0c */ /* 0x000fc6000bf06270 */
[----:B------:R0:W3:Y:S01]  /*1a80*/  @!P2 LDG.E.U16 R71, desc[UR6][R10.64] ;  /* 0x000000060a47a981 */ /* 0x0000e2000c1e1500 */
[----:B------:R-:W-:Y:S01]  /*1a90*/  PRMT R35, RZ, 0x7610, R35 ;  /* 0x00007610ff237816 */ /* 0x000fe20000000023 */
[----:B------:R-:W-:Y:S01]  /*1aa0*/  BAR.SYNC.DEFER_BLOCKING 0x0 ;  /* 0x0000000000007b1d */ /* 0x000fe20000010000 */
[----:B0-----:R-:W-:Y:S02]  /*1ab0*/  IMAD.MOV.U32 R10, RZ, RZ, R22 ;  /* 0x000000ffff0a7224 */ /* 0x001fe400078e0016 */
[----:B------:R-:W-:Y:S02]  /*1ac0*/  IMAD.MOV.U32 R11, RZ, RZ, R23 ;  /* 0x000000ffff0b7224 */ /* 0x000fe400078e0017 */
[----:B------:R-:W-:Y:S01]  /*1ad0*/  IMAD.WIDE R12, R3, 0x2, R10 ;  /* 0x00000002030c7825 */ /* 0x000fe200078e020a */
[----:B------:R-:W-:-:S04]  /*1ae0*/  PRMT R33, RZ, 0x7610, R33 ;  /* 0x00007610ff217816 */ /* 0x000fc80000000021 */
[----:B------:R0:W4:Y:S02]  /*1af0*/  @!P0 LDG.E.U16 R35, desc[UR6][R12.64] ;  /* 0x000000060c238981 */ /* 0x000124000c1e1500 */
[----:B0-----:R-:W-:Y:S02]  /*1b00*/  IMAD.MOV.U32 R12, RZ, RZ, R14 ;  /* 0x000000ffff0c7224 */ /* 0x001fe400078e000e */
[----:B------:R-:W-:Y:S02]  /*1b10*/  IMAD.MOV.U32 R13, RZ, RZ, R15 ;  /* 0x000000ffff0d7224 */ /* 0x000fe400078e000f */
[----:B------:R-:W-:-:S05]  /*1b20*/  IMAD.WIDE R14, R3, 0x2, R12 ;  /* 0x00000002030e7825 */ /* 0x000fca00078e020c */
[----:B------:R0:W5:Y:S02]  /*1b30*/  @!P0 LDG.E.U16 R33, desc[UR6][R14.64] ;  /* 0x000000060e218981 */ /* 0x000164000c1e1500 */
[--C-:B0-----:R-:W-:Y:S01]  /*1b40*/  IMAD.MOV.U32 R14, RZ, RZ, R18.reuse ;  /* 0x000000ffff0e7224 */ /* 0x101fe200078e0012 */
[----:B------:R-:W-:Y:S01]  /*1b50*/  PRMT R18, RZ, 0x7610, R18 ;  /* 0x00007610ff127816 */ /* 0x000fe20000000012 */
[----:B------:R-:W-:Y:S02]  /*1b60*/  IMAD.MOV.U32 R15, RZ, RZ, R19 ;  /* 0x000000ffff0f7224 */ /* 0x000fe400078e0013 */
[----:B------:R-:W-:Y:S01]  /*1b70*/  IMAD.WIDE R22, R3, 0x2, R14 ;  /* 0x0000000203167825 */ /* 0x000fe200078e020e */
[----:B------:R-:W-:-:S04]  /*1b80*/  PRMT R19, RZ, 0x7610, R19 ;  /* 0x00007610ff137816 */ /* 0x000fc80000000013 */
[----:B------:R0:W5:Y:S02]  /*1b90*/  @!P0 LDG.E.U16 R18, desc[UR6][R22.64] ;  /* 0x0000000616128981 */ /* 0x000164000c1e1500 */
[----:B0-----:R-:W-:-:S05]  /*1ba0*/  IMAD.WIDE R22, R3, 0x2, R36 ;  /* 0x0000000203167825 */ /* 0x001fca00078e0224 */
[----:B------:R0:W5:Y:S01]  /*1bb0*/  @!P0 LDG.E.U16 R19, desc[UR6][R22.64] ;  /* 0x0000000616138981 */ /* 0x000162000c1e1500 */
[----:B------:R-:W-:Y:S01]  /*1bc0*/  IMAD.WIDE R72, R3, 0x2, R38 ;  /* 0x0000000203487825 */ /* 0x000fe200078e0226 */
[----:B------:R-:W-:Y:S02]  /*1bd0*/  LOP3.LUT R45, R45, R44, RZ, 0x3c, !PT ;  /* 0x0000002c2d2d7212 */ /* 0x000fe400078e3cff */
[----:B0-----:R-:W-:Y:S02]  /*1be0*/  PRMT R22, RZ, 0x7610, R22 ;  /* 0x00007610ff167816 */ /* 0x001fe40000000016 */
[----:B------:R-:W-:-:S04]  /*1bf0*/  PRMT R23, RZ, 0x7610, R23 ;  /* 0x00007610ff177816 */ /* 0x000fc80000000017 */
[----:B------:R0:W5:Y:S01]  /*1c00*/  @!P0 LDG.E.U16 R22, desc[UR6][R72.64] ;  /* 0x0000000648168981 */ /* 0x000162000c1e1500 */
[----:B------:R-:W-:Y:S02]  /*1c10*/  LOP3.LUT R44, R45, R44, RZ, 0x3c, !PT ;  /* 0x0000002c2d2c7212 */ /* 0x000fe400078e3cff */
[----:B------:R-:W-:Y:S01]  /*1c20*/  PRMT R32, RZ, 0x7610, R32 ;  /* 0x00007610ff207816 */ /* 0x000fe20000000020 */
[----:B0-----:R-:W-:Y:S01]  /*1c30*/  IMAD.WIDE R72, R3, 0x2, R40 ;  /* 0x0000000203487825 */ /* 0x001fe200078e0228 */
[----:B------:R-:W-:-:S04]  /*1c40*/  LOP3.LUT R45, R45, R44, RZ, 0x3c, !PT ;  /* 0x0000002c2d2d7212 */ /* 0x000fc800078e3cff */
[----:B------:R0:W5:Y:S01]  /*1c50*/  @!P0 LDG.E.U16 R23, desc[UR6][R72.64] ;  /* 0x0000000648178981 */ /* 0x000162000c1e1500 */
[----:B------:R-:W-:Y:S02]  /*1c60*/  PRMT R34, RZ, 0x7610, R34 ;  /* 0x00007610ff227816 */ /* 0x000fe40000000022 */
[----:B------:R-:W-:Y:S01]  /*1c70*/  LOP3.LUT R49, R49, R48, RZ, 0x3c, !PT ;  /* 0x0000003031317212 */ /* 0x000fe200078e3cff */
[----:B0-----:R-:W-:-:S03]  /*1c80*/  IMAD.WIDE R72, R3, 0x2, R42 ;  /* 0x0000000203487825 */ /* 0x001fc600078e022a */
[C---:B------:R-:W-:Y:S02]  /*1c90*/  LOP3.LUT R48, R49.reuse, R48, RZ, 0x3c, !PT ;  /* 0x0000003031307212 */ /* 0x040fe400078e3cff */
[----:B------:R0:W5:Y:S01]  /*1ca0*/  @!P0 LDG.E.U16 R32, desc[UR6][R72.64] ;  /* 0x0000000648208981 */ /* 0x000162000c1e1500 */
[----:B------:R-:W-:Y:S02]  /*1cb0*/  PRMT R69, RZ, 0x7610, R69 ;  /* 0x00007610ff457816 */ /* 0x000fe40000000045 */
[----:B------:R-:W-:Y:S01]  /*1cc0*/  LOP3.LUT R49, R49, R48, RZ, 0x3c, !PT ;  /* 0x0000003031317212 */ /* 0x000fe200078e3cff */
[----:B0-----:R-:W-:-:S05]  /*1cd0*/  IMAD.WIDE R72, R3, 0x2, R44 ;  /* 0x0000000203487825 */ /* 0x001fca00078e022c */
[----:B------:R0:W5:Y:S01]  /*1ce0*/  @!P0 LDG.E.U16 R34, desc[UR6][R72.64] ;  /* 0x0000000648228981 */ /* 0x000162000c1e1500 */
[----:B------:R-:W-:Y:S01]  /*1cf0*/  LOP3.LUT R53, R53, R52, RZ, 0x3c, !PT ;  /* 0x0000003435357212 */ /* 0x000fe200078e3cff */
[----:B0-----:R-:W-:-:S03]  /*1d00*/  IMAD.WIDE R72, R3, 0x2, R46 ;  /* 0x0000000203487825 */ /* 0x001fc600078e022e */
[C---:B------:R-:W-:Y:S02]  /*1d10*/  LOP3.LUT R52, R53.reuse, R52, RZ, 0x3c, !PT ;  /* 0x0000003435347212 */ /* 0x040fe400078e3cff */
[----:B------:R0:W5:Y:S02]  /*1d20*/  @!P0 LDG.E.U16 R69, desc[UR6][R72.64] ;  /* 0x0000000648458981 */ /* 0x000164000c1e1500 */
[----:B------:R-:W-:Y:S01]  /*1d30*/  LOP3.LUT R53, R53, R52, RZ, 0x3c, !PT ;  /* 0x0000003435357212 */ /* 0x000fe200078e3cff */
[----:B0-----:R-:W-:-:S04]  /*1d40*/  IMAD.WIDE R72, R3, 0x2, R48 ;  /* 0x0000000203487825 */ /* 0x001fc800078e0230 */
[----:B------:R-:W-:Y:S02]  /*1d50*/  IMAD.MOV.U32 R76, RZ, RZ, R68 ;  /* 0x000000ffff4c7224 */ /* 0x000fe400078e0044 */
[--C-:B------:R-:W-:Y:S01]  /*1d60*/  IMAD.MOV.U32 R77, RZ, RZ, R20.reuse ;  /* 0x000000ffff4d7224 */ /* 0x100fe200078e0014 */
[----:B------:R-:W-:Y:S01]  /*1d70*/  PRMT R20, RZ, 0x7610, R20 ;  /* 0x00007610ff147816 */ /* 0x000fe20000000014 */
[----:B--2---:R0:W-:Y:S04]  /*1d80*/  STS.U16 [R58+UR4+0x2000], R70 ;  /* 0x002000463a007988 */ /* 0x0041e80008000404 */
[----:B---3--:R1:W-:Y:S01]  /*1d90*/  STS.U16 [R58+UR4+0x2200], R71 ;  /* 0x002200473a007988 */ /* 0x0083e20008000404 */
[----:B0-----:R-:W-:Y:S02]  /*1da0*/  PRMT R70, RZ, 0x7610, R70 ;  /* 0x00007610ff467816 */ /* 0x001fe40000000046 */
[----:B-1----:R-:W-:-:S04]  /*1db0*/  PRMT R71, RZ, 0x7610, R71 ;  /* 0x00007610ff477816 */ /* 0x002fc80000000047 */
[----:B------:R0:W2:Y:S02]  /*1dc0*/  @!P0 LDG.E.U16 R70, desc[UR6][R72.64] ;  /* 0x0000000648468981 */ /* 0x0000a4000c1e1500 */
[----:B0-----:R-:W-:-:S05]  /*1dd0*/  IMAD.WIDE R72, R3, 0x2, R50 ;  /* 0x0000000203487825 */ /* 0x001fca00078e0232 */
[----:B------:R0:W3:Y:S04]  /*1de0*/  @!P0 LDG.E.U16 R71, desc[UR6][R72.64] ;  /* 0x0000000648478981 */ /* 0x0000e8000c1e1500 */
[----:B----4-:R1:W-:Y:S01]  /*1df0*/  STS.U16 [R59+UR4], R35 ;  /* 0x000000233b007988 */ /* 0x0103e20008000404 */
[----:B0-----:R-:W-:Y:S01]  /*1e00*/  IMAD.WIDE R72, R3, 0x2, R52 ;  /* 0x0000000203487825 */ /* 0x001fe200078e0234 */
[----:B-1----:R-:W-:-:S06]  /*1e10*/  PRMT R35, RZ, 0x7610, R35 ;  /* 0x00007610ff237816 */ /* 0x002fcc0000000023 */
[----:B------:R0:W4:Y:S04]  /*1e20*/  @!P0 LDG.E.U16 R35, desc[UR6][R72.64] ;  /* 0x0000000648238981 */ /* 0x000128000c1e1500 */
[----:B-----5:R1:W-:Y:S01]  /*1e30*/  STS.U16 [R59+UR4+0x200], R33 ;  /* 0x000200213b007988 */ /* 0x0203e20008000404 */
[----:B0-----:R-:W-:Y:S01]  /*1e40*/  IMAD.WIDE R72, R3, 0x2, R54 ;  /* 0x0000000203487825 */ /* 0x001fe200078e0236 */
[----:B-1----:R-:W-:-:S06]  /*1e50*/  PRMT R33, RZ, 0x7610, R33 ;  /* 0x00007610ff217816 */ /* 0x002fcc0000000021 */
[----:B------:R0:W5:Y:S04]  /*1e60*/  @!P0 LDG.E.U16 R33, desc[UR6][R72.64] ;  /* 0x0000000648218981 */ /* 0x000168000c1e1500 */
[----:B------:R-:W-:Y:S01]  /*1e70*/  STS.U16 [R59+UR4+0x400], R18 ;  /* 0x000400123b007988 */ /* 0x000fe20008000404 */
[----:B0-----:R-:W-:Y:S02]  /*1e80*/  IMAD.MOV.U32 R72, RZ, RZ, R21 ;  /* 0x000000ffff487224 */ /* 0x001fe400078e0015 */
[--C-:B------:R-:W-:Y:S01]  /*1e90*/  IMAD.MOV.U32 R73, RZ, RZ, R16.reuse ;  /* 0x000000ffff497224 */ /* 0x100fe200078e0010 */
[----:B------:R-:W-:Y:S01]  /*1ea0*/  PRMT R16, RZ, 0x7610, R16 ;  /* 0x00007610ff107816 */ /* 0x000fe20000000010 */
[----:B------:R-:W-:-:S05]  /*1eb0*/  IMAD.WIDE R74, R3, 0x2, R72 ;  /* 0x00000002034a7825 */ /* 0x000fca00078e0248 */
[----:B------:R0:W5:Y:S04]  /*1ec0*/  @!P0 LDG.E.U16 R16, desc[UR6][R74.64] ;  /* 0x000000064a108981 */ /* 0x000168000c1e1500 */
[----:B------:R1:W-:Y:S01]  /*1ed0*/  STS.U16 [R59+UR4+0x600], R19 ;  /* 0x000600133b007988 */ /* 0x0003e20008000404 */
[--C-:B0-----:R-:W-:Y:S01]  /*1ee0*/  IMAD.MOV.U32 R74, RZ, RZ, R65.reuse ;  /* 0x000000ffff4a7224 */ /* 0x101fe200078e0041 */
[----:B------:R-:W-:Y:S01]  /*1ef0*/  PRMT R65, RZ, 0x7610, R65 ;  /* 0x00007610ff417816 */ /* 0x000fe20000000041 */
[----:B------:R-:W-:Y:S02]  /*1f00*/  IMAD.MOV.U32 R75, RZ, RZ, R17 ;  /* 0x000000ffff4b7224 */ /* 0x000fe400078e0011 */
[----:B-1----:R-:W-:-:S05]  /*1f10*/  IMAD.WIDE R18, R3, 0x2, R74 ;  /* 0x0000000203127825 */ /* 0x002fca00078e024a */
[----:B------:R0:W5:Y:S04]  /*1f20*/  @!P0 LDG.E.U16 R65, desc[UR6][R18.64] ;  /* 0x0000000612418981 */ /* 0x000168000c1e1500 */
[----:B------:R-:W-:Y:S01]  /*1f30*/  STS.U16 [R59+UR4+0x800], R22 ;  /* 0x000800163b007988 */ /* 0x000fe20008000404 */
[----:B0-----:R-:W-:-:S05]  /*1f40*/  IMAD.WIDE R18, R3, 0x2, R76 ;  /* 0x0000000203127825 */ /* 0x001fca00078e024c */
[----:B------:R-:W5:Y:S01]  /*1f50*/  @!P0 LDG.E.U16 R20, desc[UR6][R18.64] ;  /* 0x0000000612148981 */ /* 0x000f62000c1e1500 */
[----:B------:R-:W-:Y:S01]  /*1f60*/  VIADD R0, R0, 0xffffffff ;  /* 0xffffffff00007836 */ /* 0x000fe20000000000 */
[----:B------:R-:W-:Y:S01]  /*1f70*/  UIADD3 UR5, UR5, -0x20, URZ ;  /* 0xffffffe005057890 */ /* 0x000fe2000fffe03f */
[----:B------:R-:W-:Y:S01]  /*1f80*/  IMAD.WIDE R14, R2, 0x2, R14 ;  /* 0x00000002020e7825 */ /* 0x000fe200078e020e */
[----:B------:R-:W-:Y:S02]  /*1f90*/  STS.U16 [R59+UR4+0xa00], R23 ;  /* 0x000a00173b007988 */ /* 0x000fe40008000404 */
[----:B------:R-:W-:Y:S01]  /*1fa0*/  ISETP.NE.U32.AND P0, PT, R0, RZ, PT ;  /* 0x000000ff0000720c */ /* 0x000fe20003f05070 */
[C---:B------:R-:W-:Y:S01]  /*1fb0*/  IMAD.WIDE R74, R2.reuse, 0x2, R74 ;  /* 0x00000002024a7825 */ /* 0x040fe200078e024a */
[----:B------:R-:W-:Y:S03]  /*1fc0*/  STS.U16 [R59+UR4+0xc00], R32 ;  /* 0x000c00203b007988 */ /* 0x000fe60008000404 */
[----:B------:R-:W-:-:S04]  /*1fd0*/  IMAD.WIDE R72, R2, 0x2, R72 ;  /* 0x0000000202487825 */ /* 0x000fc800078e0248 */
[----:B------:R-:W-:-:S04]  /*1fe0*/  IMAD.WIDE R12, R2, 0x2, R12 ;  /* 0x00000002020c7825 */ /* 0x000fc800078e020c */
[C---:B------:R-:W-:Y:S01]  /*1ff0*/  IMAD.WIDE R10, R2.reuse, 0x2, R10 ;  /* 0x00000002020a7825 */ /* 0x040fe200078e020a */
[----:B------:R-:W-:Y:S03]  /*2000*/  STS.U16 [R59+UR4+0xe00], R34 ;  /* 0x000e00223b007988 */ /* 0x000fe60008000404 */
[----:B------:R-:W-:-:S04]  /*2010*/  IMAD.WIDE R54, R2, 0x2, R54 ;  /* 0x0000000202367825 */ /* 0x000fc800078e0236 */
[----:B------:R-:W-:-:S04]  /*2020*/  IMAD.WIDE R50, R2, 0x2, R50 ;  /* 0x0000000202327825 */ /* 0x000fc800078e0232 */
[----:B------:R-:W-:-:S04]  /*2030*/  IMAD.WIDE R46, R2, 0x2, R46 ;  /* 0x00000002022e7825 */ /* 0x000fc800078e022e */
[C---:B------:R-:W-:Y:S01]  /*2040*/  IMAD.WIDE R42, R2.reuse, 0x2, R42 ;  /* 0x00000002022a7825 */ /* 0x040fe200078e022a */
[----:B------:R0:W-:Y:S03]  /*2050*/  STS.U16 [R59+UR4+0x1000], R69 ;  /* 0x001000453b007988 */ /* 0x0001e60008000404 */
[----:B------:R-:W-:-:S04]  /*2060*/  IMAD.WIDE R40, R2, 0x2, R40 ;  /* 0x0000000202287825 */ /* 0x000fc800078e0228 */
[----:B------:R-:W-:-:S04]  /*2070*/  IMAD.WIDE R38, R2, 0x2, R38 ;  /* 0x0000000202267825 */ /* 0x000fc800078e0226 */
[----:B0-----:R-:W-:-:S04]  /*2080*/  IMAD.WIDE R68, R2, 0x2, R76 ;  /* 0x0000000202447825 */ /* 0x001fc800078e024c */
[----:B------:R-:W-:-:S04]  /*2090*/  IMAD.WIDE R36, R2, 0x2, R36 ;  /* 0x0000000202247825 */ /* 0x000fc800078e0224 */
[----:B------:R-:W-:Y:S01]  /*20a0*/  IMAD.WIDE R66, R4, 0x2, R66 ;  /* 0x0000000204427825 */ /* 0x000fe200078e0242 */
[----:B--2---:R-:W-:Y:S04]  /*20b0*/  STS.U16 [R59+UR4+0x1200], R70 ;  /* 0x001200463b007988 */ /* 0x004fe80008000404 */
[----:B---3--:R0:W-:Y:S02]  /*20c0*/  STS.U16 [R59+UR4+0x1400], R71 ;  /* 0x001400473b007988 */ /* 0x0081e40008000404 */
[----:B0-----:R-:W-:-:S04]  /*20d0*/  IMAD.WIDE R70, R2, 0x2, R52 ;  /* 0x0000000202467825 */ /* 0x001fc800078e0234 */
[----:B------:R-:W-:Y:S02]  /*20e0*/  IMAD.MOV.U32 R53, RZ, RZ, R70 ;  /* 0x000000ffff357224 */ /* 0x000fe400078e0046 */
[----:B------:R-:W-:Y:S02]  /*20f0*/  IMAD.MOV.U32 R52, RZ, RZ, R71 ;  /* 0x000000ffff347224 */ /* 0x000fe400078e0047 */
[C---:B------:R-:W-:Y:S01]  /*2100*/  IMAD.WIDE R70, R2.reuse, 0x2, R48 ;  /* 0x0000000202467825 */ /* 0x040fe200078e0230 */
[----:B----4-:R-:W-:Y:S03]  /*2110*/  STS.U16 [R59+UR4+0x1600], R35 ;  /* 0x001600233b007988 */ /* 0x010fe60008000404 */
[----:B------:R-:W-:Y:S01]  /*2120*/  IMAD.MOV.U32 R48, RZ, RZ, R71 ;  /* 0x000000ffff307224 */ /* 0x000fe200078e0047 */
[----:B------:R-:W-:Y:S01]  /*2130*/  MOV R49, R70 ;  /* 0x0000004600317202 */ /* 0x000fe20000000f00 */
[----:B------:R-:W-:-:S04]  /*2140*/  IMAD.WIDE R70, R2, 0x2, R44 ;  /* 0x0000000202467825 */ /* 0x000fc800078e022c */
[----:B------:R-:W-:Y:S02]  /*2150*/  IMAD.MOV.U32 R45, RZ, RZ, R70 ;  /* 0x000000ffff2d7224 */ /* 0x000fe400078e0046 */
[----:B------:R-:W-:Y:S01]  /*2160*/  IMAD.MOV.U32 R44, RZ, RZ, R71 ;  /* 0x000000ffff2c7224 */ /* 0x000fe200078e0047 */
[----:B-----5:R-:W-:Y:S04]  /*2170*/  STS.U16 [R59+UR4+0x1800], R33 ;  /* 0x001800213b007988 */ /* 0x020fe80008000404 */
[----:B------:R-:W-:Y:S04]  /*2180*/  STS.U16 [R59+UR4+0x1a00], R16 ;  /* 0x001a00103b007988 */ /* 0x000fe80008000404 */
[----:B------:R0:W-:Y:S02]  /*2190*/  STS.U16 [R59+UR4+0x1c00], R65 ;  /* 0x001c00413b007988 */ /* 0x0001e40008000404 */
[----:B0-----:R-:W-:-:S02]  /*21a0*/  IMAD.MOV.U32 R65, RZ, RZ, R74 ;  /* 0x000000ffff417224 */ /* 0x001fc400078e004a */
[----:B------:R-:W-:Y:S01]  /*21b0*/  STS.U16 [R59+UR4+0x1e00], R20 ;  /* 0x001e00143b007988 */ /* 0x000fe20008000404 */
[----:B------:R-:W-:Y:S06]  /*21c0*/  BAR.SYNC.DEFER_BLOCKING 0x0 ;  /* 0x0000000000007b1d */ /* 0x000fec0000010000 */
[----:B------:R-:W-:Y:S04]  /*21d0*/  LDSM.16.MT88.4 R32, [R57+0x2000] ;  /* 0x002000003920783b */ /* 0x000fe80000004200 */
[----:B------:R-:W0:Y:S04]  /*21e0*/  LDSM.16.M88.4 R20, [R56] ;  /* 0x000000003814783b */ /* 0x000e280000000200 */
[----:B------:R-:W1:Y:S01]  /*21f0*/  LDSM.16.M88.4 R16, [R56+0x1000] ;  /* 0x001000003810783b */ /* 0x000e620000000200 */
[C---:B0-----:R-:W-:Y:S06]  /*2200*/  HMMA.16816.F32.BF16 R24, R32.reuse, R20, R24 ;  /* 0x000000142018723c */ /* 0x041fec0000041818 */
[----:B-1----:R-:W-:Y:S01]  /*2210*/  HMMA.16816.F32.BF16 R28, R32, R16, R28 ;  /* 0x00000010201c723c */ /* 0x002fe2000004181c */
[----:B------:R-:W0:Y:S01]  /*2220*/  LDSM.16.MT88.4 R32, [R57+0x2200] ;  /* 0x002200003920783b */ /* 0x000e220000004200 */
[----:B------:R-:W-:-:S02]  /*2230*/  IMAD.MOV.U32 R20, RZ, RZ, R69 ;  /* 0x000000ffff147224 */ /* 0x000fc400078e0045 */
[----:B------:R-:W-:-:S03]  /*2240*/  IMAD.MOV.U32 R21, RZ, RZ, R72 ;  /* 0x000000ffff157224 */ /* 0x000fc600078e0048 */
[----:B------:R-:W-:Y:S02]  /*2250*/  IMAD.MOV.U32 R17, RZ, RZ, R75 ;  /* 0x000000ffff117224 */ /* 0x000fe400078e004b */
[----:B------:R-:W-:-:S09]  /*2260*/  IMAD.MOV.U32 R16, RZ, RZ, R73 ;  /* 0x000000ffff107224 */ /* 0x000fd200078e0049 */
[C---:B0-----:R-:W-:Y:S06]  /*2270*/  HMMA.16816.F32.BF16 R24, R32.reuse, R22, R24 ;  /* 0x000000162018723c */ /* 0x041fec0000041818 */
[----:B------:R-:W-:Y:S01]  /*2280*/  HMMA.16816.F32.BF16 R28, R32, R18, R28 ;  /* 0x00000012201c723c */ /* 0x000fe2000004181c */
[----:B------:R-:W-:Y:S02]  /*2290*/  IMAD.MOV.U32 R22, RZ, RZ, R10 ;  /* 0x000000ffff167224 */ /* 0x000fe400078e000a */
[----:B------:R-:W-:-:S04]  /*22a0*/  IMAD.MOV.U32 R23, RZ, RZ, R11 ;  /* 0x000000ffff177224 */ /* 0x000fc800078e000b */
[----:B------:R-:W-:Y:S02]  /*22b0*/  IMAD.MOV.U32 R18, RZ, RZ, R14 ;  /* 0x000000ffff127224 */ /* 0x000fe400078e000e */
[----:B------:R-:W-:Y:S02]  /*22c0*/  IMAD.MOV.U32 R19, RZ, RZ, R15 ;  /* 0x000000ffff137224 */ /* 0x000fe400078e000f */
[----:B------:R-:W-:Y:S02]  /*22d0*/  IMAD.MOV.U32 R14, RZ, RZ, R12 ;  /* 0x000000ffff0e7224 */ /* 0x000fe400078e000c */
[----:B------:R-:W-:Y:S01]  /*22e0*/  IMAD.MOV.U32 R15, RZ, RZ, R13 ;  /* 0x000000ffff0f7224 */ /* 0x000fe200078e000d */
[----:B------:R-:W-:Y:S10]  /*22f0*/  @P0 BRA `(.L_x_1) ;  /* 0xfffffff400b80947 */ /* 0x000ff4000383ffff */
[----:B------:R-:W-:Y:S02]  /*2300*/  F2FP.BF16.F32.PACK_AB R27, R31, R27 ;  /* 0x0000001b1f1b723e */ /* 0x000fe400000010ff */
[----:B------:R-:W-:Y:S02]  /*2310*/  F2FP.BF16.F32.PACK_AB R26, R30, R26 ;  /* 0x0000001a1e1a723e */ /* 0x000fe400000010ff */
[----:B------:R-:W-:Y:S02]  /*2320*/  F2FP.BF16.F32.PACK_AB R25, R29, R25 ;  /* 0x000000191d19723e */ /* 0x000fe400000010ff */
[----:B------:R-:W-:-:S07]  /*2330*/  F2FP.BF16.F32.PACK_AB R24, R28, R24 ;  /* 0x000000181c18723e */ /* 0x000fce00000010ff */
.L_x_0:
[----:B------:R-:W0:Y:S01]  /*2340*/  S2R R7, SR_TID.X ;  /* 0x0000000000077919 */ /* 0x000e220000002100 */
[----:B------:R-:W1:Y:S01]  /*2350*/  S2UR UR5, SR_CgaCtaId ;  /* 0x00000000000579c3 */ /* 0x000e620000008800 */
[----:B------:R-:W-:Y:S01]  /*2360*/  UMOV UR4, 0x400 ;  /* 0x0000040000047882 */ /* 0x000fe20000000000 */
[----:B------:R-:W-:Y:S01]  /*2370*/  ULDC.64 UR8, c[0x0][0x220] ;  /* 0x0000880000087ab9 */ /* 0x000fe20000000a00 */
[----:B------:R-:W-:Y:S01]  /*2380*/  ULDC.64 UR10, c[0x0][0x228] ;  /* 0x00008a00000a7ab9 */ /* 0x000fe20000000a00 */
[----:B------:R-:W-:-:S04]  /*2390*/  LOP3.LUT R13, R60, 0x60, R62, 0xfe, !PT ;  /* 0x000000603c0d7812 */ /* 0x000fc800078efe3e */
[----:B------:R-:W-:Y:S01]  /*23a0*/  BAR.SYNC.DEFER_BLOCKING 0x0 ;  /* 0x0000000000007b1d */ /* 0x000fe20000010000 */
[----:B------:R-:W-:Y:S02]  /*23b0*/  ISETP.GE.AND P0, PT, R64, UR10, PT ;  /* 0x0000000a40007c0c */ /* 0x000fe4000bf06270 */
[----:B------:R-:W-:-:S05]  /*23c0*/  LOP3.LUT R18, R60, 0x40, R62, 0xfe, !PT ;  /* 0x000000403c127812 */ /* 0x000fca00078efe3e */
[----:B------:R-:W2:Y:S01]  /*23d0*/  LDC R14, c[0x0][0x248] ;  /* 0x00009200ff0e7b82 */ /* 0x000ea20000000800 */
[----:B-1----:R-:W-:-:S03]  /*23e0*/  ULEA UR4, UR5, UR4, 0x18 ;  /* 0x0000000405047291 */ /* 0x002fc6000f8ec03f */
[----:B------:R-:W-:Y:S01]  /*23f0*/  ULDC UR5, c[0x0][0x244] ;  /* 0x0000910000057ab9 */ /* 0x000fe20000000800 */
[C---:B0-----:R-:W-:Y:S01]  /*2400*/  LOP3.LUT R0, R7.reuse, 0xe0, RZ, 0xc0, !PT ;  /* 0x000000e007007812 */ /* 0x041fe200078ec0ff */
[----:B------:R-:W-:Y:S01]  /*2410*/  IMAD.SHL.U32 R2, R7, 0x80, RZ ;  /* 0x0000008007027824 */ /* 0x000fe200078e00ff */
[----:B------:R-:W-:-:S03]  /*2420*/  LOP3.LUT R61, R61, 0x1c, R7, 0xf8, !PT ;  /* 0x0000001c3d3d7812 */ /* 0x000fc600078ef807 */
[----:B------:R-:W-:Y:S01]  /*2430*/  IMAD.SHL.U32 R0, R0, 0x4, RZ ;  /* 0x0000000400007824 */ /* 0x000fe200078e00ff */
[----:B------:R-:W-:-:S04]  /*2440*/  LOP3.LUT R2, R2, 0xc00, RZ, 0xc0, !PT ;  /* 0x00000c0002027812 */ /* 0x000fc800078ec0ff */
[----:B------:R-:W-:Y:S01]  /*2450*/  LOP3.LUT R61, R61, R0, RZ, 0xfc, !PT ;  /* 0x000000003d3d7212 */ /* 0x000fe200078efcff */
[----:B------:R-:W-:-:S03]  /*2460*/  IMAD R2, R63, 0x4, R2 ;  /* 0x000000043f027824 */ /* 0x000fc600078e0202 */
[C---:B------:R-:W-:Y:S01]  /*2470*/  LOP3.LUT R0, R61.reuse, 0x40, RZ, 0x3c, !PT ;  /* 0x000000403d007812 */ /* 0x040fe200078e3cff */
[----:B------:R-:W-:Y:S01]  /*2480*/  STS [R61+UR4], R24 ;  /* 0x000000183d007988 */ /* 0x000fe20008000804 */
[C---:B------:R-:W-:Y:S02]  /*2490*/  LOP3.LUT R3, R61.reuse, 0x20, RZ, 0x3c, !PT ;  /* 0x000000203d037812 */ /* 0x040fe400078e3cff */
[----:B------:R-:W-:Y:S01]  /*24a0*/  LOP3.LUT R4, R61, 0x60, RZ, 0x3c, !PT ;  /* 0x000000603d047812 */ /* 0x000fe200078e3cff */
[----:B------:R0:W-:Y:S01]  /*24b0*/  STS [R0+UR4+0x800], R25 ;  /* 0x0008001900007988 */ /* 0x0001e20008000804 */
[----:B------:R-:W-:Y:S01]  /*24c0*/  LOP3.LUT R8, R2, 0xe0, R7, 0x78, !PT ;  /* 0x000000e002087812 */ /* 0x000fe200078e7807 */
[----:B------:R-:W-:Y:S02]  /*24d0*/  IMAD R2, R64, UR5, RZ ;  /* 0x0000000540027c24 */ /* 0x000fe4000f8e02ff */
[----:B------:R-:W-:Y:S03]  /*24e0*/  STS [R3+UR4+0x400], R26 ;  /* 0x0004001a03007988 */ /* 0x000fe60008000804 */
[----:B------:R-:W-:Y:S01]  /*24f0*/  LEA R12, P1, R2, UR8, 0x1 ;  /* 0x00000008020c7c11 */ /* 0x000fe2000f8208ff */
[----:B------:R1:W-:Y:S01]  /*2500*/  STS [R4+UR4+0xc00], R27 ;  /* 0x000c001b04007988 */ /* 0x0003e20008000804 */
[----:B0-----:R-:W-:Y:S01]  /*2510*/  LOP3.LUT R0, R60, R62, RZ, 0xfc, !PT ;  /* 0x0000003e3c007212 */ /* 0x001fe200078efcff */
[----:B------:R-:W-:Y:S01]  /*2520*/  BAR.SYNC.DEFER_BLOCKING 0x0 ;  /* 0x0000000000007b1d */ /* 0x000fe20000010000 */
[----:B------:R-:W-:-:S02]  /*2530*/  LEA.HI.X.SX32 R16, R2, UR9, 0x1, P1 ;  /* 0x0000000902107c11 */ /* 0x000fc400088f0eff */
[C---:B------:R-:W-:Y:S01]  /*2540*/  ISETP.LT.AND P1, PT, R0.reuse, UR11, !P0 ;  /* 0x0000000b00007c0c */ /* 0x040fe2000c721270 */
[----:B--2---:R-:W-:Y:S01]  /*2550*/  IMAD R5, R0, R14, RZ ;  /* 0x0000000e00057224 */ /* 0x004fe200078e02ff */
[C-C-:B------:R-:W-:Y:S02]  /*2560*/  LOP3.LUT R0, R60.reuse, 0x20, R62.reuse, 0xfe, !PT ;  /* 0x000000203c007812 */ /* 0x140fe400078efe3e */
[C-C-:B-1----:R-:W-:Y:S02]  /*2570*/  LOP3.LUT R4, R60.reuse, 0x50, R62.reuse, 0xfe, !PT ;  /* 0x000000503c047812 */ /* 0x142fe400078efe3e */
[----:B------:R-:W-:Y:S02]  /*2580*/  LOP3.LUT R62, R60, 0x10, R62, 0xfe, !PT ;  /* 0x000000103c3e7812 */ /* 0x000fe400078efe3e */
[----:B------:R-:W-:Y:S02]  /*2590*/  LEA R2, P2, R5, R12, 0x1 ;  /* 0x0000000c05027211 */ /* 0x000fe400078408ff */
[----:B------:R-:W-:Y:S01]  /*25a0*/  LEA.HI R60, R7, R60, RZ, 0x1c ;  /* 0x0000003c073c7211 */ /* 0x000fe200078fe0ff */
[----:B------:R-:W-:Y:S01]  /*25b0*/  IMAD R6, R62, R14, RZ ;  /* 0x0000000e3e067224 */ /* 0x000fe200078e02ff */
[----:B------:R-:W-:Y:S01]  /*25c0*/  LEA.HI.X.SX32 R3, R5, R16, 0x1, P2 ;  /* 0x0000001005037211 */ /* 0x000fe200010f0eff */
[----:B------:R-:W-:Y:S01]  /*25d0*/  IMAD R7, R14, 0x20, R5 ;  /* 0x000000200e077824 */ /* 0x000fe200078e0205 */
[----:B------:R-:W-:-:S02]  /*25e0*/  ISETP.LT.AND P2, PT, R4, UR11, !P0 ;  /* 0x0000000b04007c0c */ /* 0x000fc4000c741270 */
[----:B------:R-:W-:Y:S01]  /*25f0*/  LEA R4, P3, R6, R12, 0x1 ;  /* 0x0000000c06047211 */ /* 0x000fe200078608ff */
[----:B------:R-:W-:Y:S01]  /*2600*/  IMAD R9, R14, 0x20, R7 ;  /* 0x000000200e097824 */ /* 0x000fe200078e0207 */
[----:B------:R-:W-:Y:S02]  /*2610*/  ISETP.LT.AND P6, PT, R62, UR11, !P0 ;  /* 0x0000000b3e007c0c */ /* 0x000fe4000c7c1270 */
[----:B------:R-:W-:Y:S01]  /*2620*/  ISETP.LT.AND P5, PT, R0, UR11, !P0 ;  /* 0x0000000b00007c0c */ /* 0x000fe2000c7a1270 */
[----:B------:R-:W0:Y:S01]  /*2630*/  LDS R17, [R8+UR4] ;  /* 0x0000000408117984 */ /* 0x000e220008000800 */
[----:B------:R-:W-:Y:S01]  /*2640*/  VIADD R0, R60, 0x30 ;  /* 0x000000303c007836 */ /* 0x000fe20000000000 */
[----:B------:R-:W-:Y:S01]  /*2650*/  LEA.HI.X.SX32 R5, R6, R16, 0x1, P3 ;  /* 0x0000001006057211 */ /* 0x000fe200018f0eff */
[----:B------:R-:W-:Y:S01]  /*2660*/  VIADD R60, R60, 0x70 ;  /* 0x000000703c3c7836 */ /* 0x000fe20000000000 */
[----:B------:R-:W1:Y:S01]  /*2670*/  LDS R19, [R8+UR4+0x100] ;  /* 0x0001000408137984 */ /* 0x000e620008000800 */
[----:B------:R-:W-:Y:S01]  /*2680*/  IMAD R11, R14, 0x10, R9 ;  /* 0x000000100e0b7824 */ /* 0x000fe200078e0209 */
[C---:B------:R-:W-:Y:S01]  /*2690*/  ISETP.LT.AND P4, PT, R0.reuse, UR11, !P0 ;  /* 0x0000000b00007c0c */ /* 0x040fe2000c781270 */
[-C--:B------:R-:W-:Y:S01]  /*26a0*/  IMAD R0, R0, R14.reuse, RZ ;  /* 0x0000000e00007224 */ /* 0x080fe200078e02ff */
[----:B------:R-:W2:Y:S01]  /*26b0*/  LDS R21, [R8+UR4+0x200] ;  /* 0x0002000408157984 */ /* 0x000ea20008000800 */
[----:B------:R-:W-:-:S02]  /*26c0*/  IMAD R15, R60, R14, RZ ;  /* 0x0000000e3c0f7224 */ /* 0x000fc400078e02ff */
[----:B------:R-:W-:Y:S01]  /*26d0*/  IMAD R14, R14, 0x10, R11 ;  /* 0x000000100e0e7824 */ /* 0x000fe200078e020b */
[----:B------:R3:W4:Y:S04]  /*26e0*/  LDS R23, [R8+UR4+0x300] ;  /* 0x0003000408177984 */ /* 0x0007280008000800 */
[----:B0-----:R0:W-:Y:S01]  /*26f0*/  @P1 STG.E.U16 desc[UR6][R2.64], R17 ;  /* 0x0000001102001986 */ /* 0x0011e2000c101506 */
[----:B------:R-:W-:-:S03]  /*2700*/  LEA R6, P1, R7, R12, 0x1 ;  /* 0x0000000c07067211 */ /* 0x000fc600078208ff */
[----:B-1----:R1:W-:Y:S01]  /*2710*/  @P6 STG.E.U16 desc[UR6][R4.64], R19 ;  /* 0x0000001304006986 */ /* 0x0023e2000c101506 */
[----:B------:R-:W-:Y:S02]  /*2720*/  LEA.HI.X.SX32 R7, R7, R16, 0x1, P1 ;  /* 0x0000001007077211 */ /* 0x000fe400008f0eff */
[-C--:B---3--:R-:W-:Y:S02]  /*2730*/  LEA R8, P1, R9, R12.reuse, 0x1 ;  /* 0x0000000c09087211 */ /* 0x088fe400078208ff */
[----:B------:R-:W-:Y:S01]  /*2740*/  LEA R10, P6, R11, R12, 0x1 ;  /* 0x0000000c0b0a7211 */ /* 0x000fe200078c08ff */
[----:B--2---:R2:W-:Y:S01]  /*2750*/  @P5 STG.E.U16 desc[UR6][R6.64], R21 ;  /* 0x0000001506005986 */ /* 0x0045e2000c101506 */
[----:B------:R-:W-:Y:S02]  /*2760*/  LEA.HI.X.SX32 R9, R9, R16, 0x1, P1 ;  /* 0x0000001009097211 */ /* 0x000fe400008f0eff */
[----:B0-----:R-:W-:Y:S02]  /*2770*/  LEA R2, P3, R0, R12, 0x1 ;  /* 0x0000000c00027211 */ /* 0x001fe400078608ff */
[----:B------:R-:W-:-:S02]  /*2780*/  PRMT R17, R17, 0x7632, R17 ;  /* 0x0000763211117816 */ /* 0x000fc40000000011 */
[----:B-1----:R-:W-:Y:S02]  /*2790*/  LEA R4, P1, R14, R12, 0x1 ;  /* 0x0000000c0e047211 */ /* 0x002fe400078208ff */
[-C--:B------:R-:W-:Y:S02]  /*27a0*/  LEA.HI.X.SX32 R3, R0, R16.reuse, 0x1, P3 ;  /* 0x0000001000037211 */ /* 0x080fe400018f0eff */
[----:B------:R-:W-:Y:S02]  /*27b0*/  ISETP.LT.AND P3, PT, R18, UR11, !P0 ;  /* 0x0000000b12007c0c */ /* 0x000fe4000c761270 */
[----:B------:R-:W-:Y:S01]  /*27c0*/  LEA.HI.X.SX32 R5, R14, R16, 0x1, P1 ;  /* 0x000000100e057211 */ /* 0x000fe200008f0eff */
[----:B----4-:R2:W-:Y:S01]  /*27d0*/  @P4 STG.E.U16 desc[UR6][R2.64], R23 ;  /* 0x0000001702004986 */ /* 0x0105e2000c101506 */
[----:B------:R-:W-:Y:S02]  /*27e0*/  ISETP.LT.AND P1, PT, R13, UR11, !P0 ;  /* 0x0000000b0d007c0c */ /* 0x000fe4000c721270 */
[----:B------:R-:W-:-:S02]  /*27f0*/  ISETP.LT.AND P0, PT, R60, UR11, !P0 ;  /* 0x0000000b3c007c0c */ /* 0x000fc4000c701270 */
[----:B------:R-:W-:Y:S02]  /*2800*/  LEA.HI.X.SX32 R11, R11, R16, 0x1, P6 ;  /* 0x000000100b0b7211 */ /* 0x000fe400030f0eff */
[----:B------:R-:W-:Y:S02]  /*2810*/  PRMT R19, R19, 0x7632, R19 ;  /* 0x0000763213137816 */ /* 0x000fe40000000013 */
[----:B------:R-:W-:Y:S01]  /*2820*/  PRMT R0, R21, 0x7632, R0 ;  /* 0x0000763215007816 */ /* 0x000fe20000000000 */
[----:B------:R2:W-:Y:S01]  /*2830*/  @P3 STG.E.U16 desc[UR6][R8.64], R17 ;  /* 0x0000001108003986 */ /* 0x0005e2000c101506 */
[----:B------:R-:W-:-:S03]  /*2840*/  LEA R12, P6, R15, R12, 0x1 ;  /* 0x0000000c0f0c7211 */ /* 0x000fc600078c08ff */
[----:B------:R2:W-:Y:S01]  /*2850*/  @P2 STG.E.U16 desc[UR6][R10.64], R19 ;  /* 0x000000130a002986 */ /* 0x0005e2000c101506 */
[----:B------:R-:W-:-:S03]  /*2860*/  LEA.HI.X.SX32 R13, R15, R16, 0x1, P6 ;  /* 0x000000100f0d7211 */ /* 0x000fc600030f0eff */
[----:B------:R2:W-:Y:S01]  /*2870*/  @P1 STG.E.U16 desc[UR6][R4.64], R0 ;  /* 0x0000000004001986 */ /* 0x0005e2000c101506 */
[----:B------:R-:W-:Y:S05]  /*2880*/  @!P0 EXIT ;  /* 0x000000000000894d */ /* 0x000fea0003800000 */
[----:B--2---:R-:W-:-:S05]  /*2890*/  PRMT R6, R23, 0x7632, R6 ;  /* 0x0000763217067816 */ /* 0x004fca0000000006 */
[----:B------:R-:W-:Y:S01]  /*28a0*/  STG.E.U16 desc[UR6][R12.64], R6 ;  /* 0x000000060c007986 */ /* 0x000fe2000c101506 */
[----:B------:R-:W-:Y:S05]  /*28b0*/  EXIT ;  /* 0x000000000000794d */ /* 0x000fea0003800000 */
.L_x_2:
[----:B------:R-:W-:-:S00]  /*28c0*/  BRA `(.L_x_2) ;  /* 0xfffffffc00fc7947 */ /* 0x000fc0000383ffff */
[----:B------:R-:W-:-:S00]  /*28d0*/  NOP ;  /* 0x0000000000007918 */ /* 0x000fc00000000000 */
        /* <DEDUP_REMOVED lines=10> */
.L_x_3:


//--------------------- .nv.shared.matmul_kernel  --------------------------
	.section	.nv.shared.matmul_kernel,"aw",@nobits
	.sectionflags	@""
	.align	16
	.zero		1024


//--------------------- .nv.shared.reserved.0     --------------------------
	.section	.nv.shared.reserved.0,"aw",@nobits
	.weak		__nv_reservedSMEM_offset_0_alias
	.size		__nv_reservedSMEM_offset_0_alias, 0, 0
	.other		__nv_reservedSMEM_offset_0_alias,@"STO_CUDA_RESERVED_SHARED STV_DEFAULT"
__nv_reservedSMEM_offset_0_alias:
	.zero		0


//--------------------- .nv.constant0.matmul_kernel --------------------------
	.section	.nv.constant0.matmul_kernel,"a",@progbits
	.sectionflags	@""
	.align	4
.nv.constant0.matmul_kernel:
	.zero		608


//--------------------- SYMBOLS --------------------------

	.type		.nv.reservedSmem.offset0,@object
	.size		.nv.reservedSmem.offset0,0x4
